//
// Generated by NVIDIA NVVM Compiler
//
// Compiler Build ID: CL-36424714
// Cuda compilation tools, release 13.0, V13.0.88
// Based on NVVM 20.0.0
//

.version 9.0
.target sm_100
.address_size 64

	// .globl	damiani_volatmeter_batch_f32

.visible .entry damiani_volatmeter_batch_f32(
	.param .u64 .ptr .align 1 damiani_volatmeter_batch_f32_param_0,
	.param .u32 damiani_volatmeter_batch_f32_param_1,
	.param .u32 damiani_volatmeter_batch_f32_param_2,
	.param .u64 .ptr .align 1 damiani_volatmeter_batch_f32_param_3,
	.param .u64 .ptr .align 1 damiani_volatmeter_batch_f32_param_4,
	.param .u64 .ptr .align 1 damiani_volatmeter_batch_f32_param_5,
	.param .u64 .ptr .align 1 damiani_volatmeter_batch_f32_param_6,
	.param .u64 .ptr .align 1 damiani_volatmeter_batch_f32_param_7,
	.param .u32 damiani_volatmeter_batch_f32_param_8,
	.param .u64 .ptr .align 1 damiani_volatmeter_batch_f32_param_9,
	.param .u64 .ptr .align 1 damiani_volatmeter_batch_f32_param_10,
	.param .u64 .ptr .align 1 damiani_volatmeter_batch_f32_param_11,
	.param .u64 .ptr .align 1 damiani_volatmeter_batch_f32_param_12
)
{
	.reg .pred 	%p<36>;
	.reg .b16 	%rs<6>;
	.reg .b32 	%r<90>;
	.reg .b32 	%f<30>;
	.reg .b64 	%rd<87>;
	.reg .b64 	%fd<75>;

	ld.param.u64 	%rd11, [damiani_volatmeter_batch_f32_param_0];
	ld.param.u32 	%r50, [damiani_volatmeter_batch_f32_param_1];
	ld.param.u32 	%r85, [damiani_volatmeter_batch_f32_param_2];
	ld.param.u64 	%rd12, [damiani_volatmeter_batch_f32_param_3];
	ld.param.u64 	%rd13, [damiani_volatmeter_batch_f32_param_4];
	ld.param.u64 	%rd14, [damiani_volatmeter_batch_f32_param_5];
	ld.param.u64 	%rd15, [damiani_volatmeter_batch_f32_param_6];
	ld.param.u64 	%rd16, [damiani_volatmeter_batch_f32_param_7];
	ld.param.u32 	%r52, [damiani_volatmeter_batch_f32_param_8];
	ld.param.u64 	%rd17, [damiani_volatmeter_batch_f32_param_9];
	ld.param.u64 	%rd18, [damiani_volatmeter_batch_f32_param_10];
	ld.param.u64 	%rd19, [damiani_volatmeter_batch_f32_param_12];
	cvta.to.global.u64 	%rd1, %rd19;
	mov.u32 	%r1, %ctaid.x;
	setp.ge.s32 	%p1, %r1, %r52;
	setp.lt.s32 	%p2, %r50, 1;
	or.pred  	%p3, %p2, %p1;
	@%p3 bra 	$L__BB0_18;
	cvta.to.global.u64 	%rd20, %rd12;
	cvta.to.global.u64 	%rd21, %rd13;
	cvta.to.global.u64 	%rd22, %rd14;
	cvta.to.global.u64 	%rd23, %rd15;
	cvta.to.global.u64 	%rd24, %rd16;
	mul.wide.u32 	%rd25, %r1, 4;
	add.s64 	%rd26, %rd20, %rd25;
	ld.global.nc.u32 	%r2, [%rd26];
	add.s64 	%rd27, %rd21, %rd25;
	ld.global.nc.u32 	%r3, [%rd27];
	add.s64 	%rd28, %rd22, %rd25;
	ld.global.nc.u32 	%r4, [%rd28];
	add.s64 	%rd29, %rd23, %rd25;
	ld.global.nc.u32 	%r5, [%rd29];
	add.s64 	%rd30, %rd24, %rd25;
	ld.global.nc.f32 	%f1, [%rd30];
	max.s32 	%r53, %r2, %r3;
	max.s32 	%r54, %r4, %r5;
	max.s32 	%r55, %r53, %r54;
	max.s32 	%r6, %r55, 3;
	setp.ge.s32 	%p4, %r85, %r50;
	@%p4 bra 	$L__BB0_18;
	shl.b32 	%r7, %r1, 1;
	mul.lo.s32 	%r8, %r50, %r7;
	add.s32 	%r9, %r8, %r50;
	add.s32 	%r80, %r85, -1;
	add.s32 	%r56, %r80, %r6;
	min.s32 	%r11, %r50, %r56;
	mov.u32 	%r57, %tid.x;
	setp.ne.s32 	%p5, %r57, 0;
	@%p5 bra 	$L__BB0_18;
	cvt.rn.f64.s32 	%fd1, %r2;
	cvt.rn.f64.s32 	%fd2, %r4;
	add.f64 	%fd3, %fd1, 0dBFF0000000000000;
	add.f64 	%fd4, %fd2, 0dBFF0000000000000;
	add.s32 	%r12, %r6, -1;
	max.s32 	%r59, %r3, %r5;
	add.s32 	%r13, %r59, -1;
	cvt.rn.f64.s32 	%fd5, %r3;
	sub.s32 	%r84, %r85, %r50;
	sub.s32 	%r83, %r85, %r5;
	sub.s32 	%r82, %r85, %r3;
	mul.wide.u32 	%rd31, %r50, 4;
	add.s64 	%rd2, %rd1, %rd31;
	add.s32 	%r81, %r85, %r8;
	neg.s32 	%r78, %r4;
	neg.s32 	%r77, %r2;
	mov.f64 	%fd69, 0d7FF8000000000000;
	mov.f64 	%fd63, 0d0000000000000000;
	mov.b16 	%rs5, 0;
	mov.f32 	%f27, 0f7FC00000;
	mov.b32 	%r79, -1;
	mov.f64 	%fd64, %fd63;
	mov.f64 	%fd67, %fd69;
$L__BB0_4:
	add.s32 	%r80, %r80, 1;
	mul.wide.s32 	%rd33, %r85, 8;
	add.s64 	%rd5, %rd18, %rd33;
	add.s64 	%rd6, %rd17, %rd33;
	mul.wide.s32 	%rd34, %r85, 4;
	add.s64 	%rd32, %rd11, %rd34;
	// begin inline asm
	ld.global.nc.f32 %f9, [%rd32];
	// end inline asm
	and.b16  	%rs4, %rs5, 255;
	setp.eq.s16 	%p6, %rs4, 0;
	abs.f32 	%f10, %f9;
	setp.equ.f32 	%p7, %f10, 0f7F800000;
	sub.f32 	%f11, %f9, %f27;
	abs.f32 	%f12, %f11;
	cvt.f64.f32 	%fd33, %f12;
	selp.f64 	%fd34, 0d0000000000000000, %fd33, %p7;
	selp.f64 	%fd10, 0d0000000000000000, %fd34, %p6;
	selp.b16 	%rs5, %rs5, 1, %p7;
	selp.f32 	%f27, %f27, %f9, %p7;
	add.s32 	%r79, %r79, 1;
	setp.ge.s32 	%p9, %r79, %r2;
	@%p9 bra 	$L__BB0_19;
	add.f64 	%fd64, %fd64, %fd10;
	setp.eq.s32 	%p11, %r77, -1;
	div.rn.f64 	%fd36, %fd64, %fd1;
	selp.f64 	%fd67, %fd36, %fd67, %p11;
	bra.uni 	$L__BB0_21;
$L__BB0_6:
	setp.lt.s32 	%p26, %r11, 0;
	setp.lt.s32 	%p27, %r50, 1;
	or.pred  	%p28, %p26, %p27;
	@%p28 bra 	$L__BB0_18;
	add.s32 	%r63, %r50, -1;
	min.u32 	%r20, %r11, %r63;
	add.s32 	%r21, %r20, 1;
	and.b32  	%r22, %r21, 7;
	setp.lt.u32 	%p29, %r20, 7;
	mov.b32 	%r87, 0;
	@%p29 bra 	$L__BB0_10;
	and.b32  	%r87, %r21, 2147483640;
	neg.s32 	%r86, %r87;
	mul.wide.u32 	%rd51, %r8, 4;
	add.s64 	%rd52, %rd51, %rd1;
	add.s64 	%rd86, %rd52, 16;
	mad.lo.s32 	%r64, %r50, %r7, %r50;
	mul.wide.u32 	%rd53, %r64, 4;
	add.s64 	%rd54, %rd53, %rd1;
	add.s64 	%rd85, %rd54, 16;
$L__BB0_9:
	.pragma "nounroll";
	mov.b32 	%r65, 2147483647;
	st.global.u32 	[%rd86+-16], %r65;
	st.global.u32 	[%rd85+-16], %r65;
	st.global.u32 	[%rd86+-12], %r65;
	st.global.u32 	[%rd85+-12], %r65;
	st.global.u32 	[%rd86+-8], %r65;
	st.global.u32 	[%rd85+-8], %r65;
	st.global.u32 	[%rd86+-4], %r65;
	st.global.u32 	[%rd85+-4], %r65;
	st.global.u32 	[%rd86], %r65;
	st.global.u32 	[%rd85], %r65;
	st.global.u32 	[%rd86+4], %r65;
	st.global.u32 	[%rd85+4], %r65;
	st.global.u32 	[%rd86+8], %r65;
	st.global.u32 	[%rd85+8], %r65;
	st.global.u32 	[%rd86+12], %r65;
	st.global.u32 	[%rd85+12], %r65;
	add.s32 	%r86, %r86, 8;
	add.s64 	%rd86, %rd86, 32;
	add.s64 	%rd85, %rd85, 32;
	setp.ne.s32 	%p30, %r86, 0;
	@%p30 bra 	$L__BB0_9;
$L__BB0_10:
	setp.eq.s32 	%p31, %r22, 0;
	@%p31 bra 	$L__BB0_18;
	setp.lt.u32 	%p32, %r22, 4;
	@%p32 bra 	$L__BB0_13;
	add.s32 	%r66, %r87, %r8;
	mul.wide.u32 	%rd55, %r66, 4;
	add.s64 	%rd56, %rd1, %rd55;
	mov.b32 	%r67, 2147483647;
	st.global.u32 	[%rd56], %r67;
	add.s32 	%r68, %r66, %r50;
	mul.wide.u32 	%rd57, %r68, 4;
	add.s64 	%rd58, %rd1, %rd57;
	st.global.u32 	[%rd58], %r67;
	cvt.u64.u32 	%rd59, %r8;
	cvt.u64.u32 	%rd60, %r87;
	add.s64 	%rd61, %rd60, %rd59;
	shl.b64 	%rd62, %rd61, 2;
	add.s64 	%rd63, %rd1, %rd62;
	st.global.u32 	[%rd63+4], %r67;
	cvt.u64.u32 	%rd64, %r9;
	add.s64 	%rd65, %rd60, %rd64;
	shl.b64 	%rd66, %rd65, 2;
	add.s64 	%rd67, %rd1, %rd66;
	st.global.u32 	[%rd67+4], %r67;
	st.global.u32 	[%rd63+8], %r67;
	st.global.u32 	[%rd67+8], %r67;
	st.global.u32 	[%rd63+12], %r67;
	st.global.u32 	[%rd67+12], %r67;
	add.s32 	%r87, %r87, 4;
$L__BB0_13:
	and.b32  	%r69, %r21, 3;
	setp.eq.s32 	%p33, %r69, 0;
	@%p33 bra 	$L__BB0_18;
	setp.eq.s32 	%p34, %r69, 1;
	@%p34 bra 	$L__BB0_16;
	add.s32 	%r70, %r87, %r8;
	mul.wide.u32 	%rd68, %r70, 4;
	add.s64 	%rd69, %rd1, %rd68;
	mov.b32 	%r71, 2147483647;
	st.global.u32 	[%rd69], %r71;
	add.s32 	%r72, %r70, %r50;
	mul.wide.u32 	%rd70, %r72, 4;
	add.s64 	%rd71, %rd1, %rd70;
	st.global.u32 	[%rd71], %r71;
	cvt.u64.u32 	%rd72, %r8;
	cvt.u64.u32 	%rd73, %r87;
	add.s64 	%rd74, %rd73, %rd72;
	shl.b64 	%rd75, %rd74, 2;
	add.s64 	%rd76, %rd1, %rd75;
	st.global.u32 	[%rd76+4], %r71;
	cvt.u64.u32 	%rd77, %r9;
	add.s64 	%rd78, %rd73, %rd77;
	shl.b64 	%rd79, %rd78, 2;
	add.s64 	%rd80, %rd1, %rd79;
	st.global.u32 	[%rd80+4], %r71;
	add.s32 	%r87, %r87, 2;
$L__BB0_16:
	and.b32  	%r73, %r20, 1;
	setp.eq.b32 	%p35, %r73, 1;
	@%p35 bra 	$L__BB0_18;
	add.s32 	%r74, %r87, %r8;
	mul.wide.u32 	%rd81, %r74, 4;
	add.s64 	%rd82, %rd1, %rd81;
	mov.b32 	%r75, 2147483647;
	st.global.u32 	[%rd82], %r75;
	add.s32 	%r76, %r74, %r50;
	mul.wide.u32 	%rd83, %r76, 4;
	add.s64 	%rd84, %rd1, %rd83;
	st.global.u32 	[%rd84], %r75;
$L__BB0_18:
	ret;
$L__BB0_19:
	setp.nan.f64 	%p10, %fd67, %fd67;
	@%p10 bra 	$L__BB0_21;
	fma.rn.f64 	%fd35, %fd3, %fd67, %fd10;
	div.rn.f64 	%fd67, %fd35, %fd1;
$L__BB0_21:
	setp.ge.s32 	%p12, %r79, %r4;
	@%p12 bra 	$L__BB0_23;
	add.f64 	%fd63, %fd63, %fd10;
	setp.eq.s32 	%p14, %r78, -1;
	div.rn.f64 	%fd38, %fd63, %fd2;
	selp.f64 	%fd69, %fd38, %fd69, %p14;
	bra.uni 	$L__BB0_25;
$L__BB0_23:
	setp.nan.f64 	%p13, %fd69, %fd69;
	@%p13 bra 	$L__BB0_25;
	fma.rn.f64 	%fd37, %fd4, %fd69, %fd10;
	div.rn.f64 	%fd69, %fd37, %fd2;
$L__BB0_25:
	setp.lt.s32 	%p15, %r79, %r12;
	mov.f32 	%f29, 0f00000000;
	@%p15 bra 	$L__BB0_36;
	setp.lt.s32 	%p16, %r80, 1;
	mov.f32 	%f28, 0f00000000;
	@%p16 bra 	$L__BB0_30;
	add.s32 	%r60, %r81, -1;
	mul.wide.u32 	%rd35, %r60, 4;
	add.s64 	%rd36, %rd1, %rd35;
	ld.global.f32 	%f15, [%rd36];
	abs.f32 	%f16, %f15;
	setp.num.f32 	%p17, %f16, %f16;
	selp.f32 	%f28, %f15, 0f00000000, %p17;
	setp.lt.u32 	%p18, %r80, 3;
	@%p18 bra 	$L__BB0_30;
	add.s32 	%r61, %r81, -3;
	mul.wide.u32 	%rd37, %r61, 4;
	add.s64 	%rd38, %rd1, %rd37;
	ld.global.f32 	%f5, [%rd38];
	abs.f32 	%f18, %f5;
	setp.nan.f32 	%p19, %f18, %f18;
	@%p19 bra 	$L__BB0_30;
	mov.f32 	%f29, %f5;
$L__BB0_30:
	setp.ne.f64 	%p20, %fd69, 0d0000000000000000;
	add.f64 	%fd39, %fd69, 0d3E8000000102F4FD;
	selp.f64 	%fd40, %fd69, %fd39, %p20;
	div.rn.f64 	%fd41, %fd67, %fd40;
	sub.f32 	%f19, %f28, %f29;
	cvt.f64.f32 	%fd42, %f19;
	fma.rn.f64 	%fd43, %fd42, 0d3FE0000000000000, %fd41;
	cvt.rn.f32.f64 	%f20, %fd43;
	mul.wide.s32 	%rd39, %r81, 4;
	add.s64 	%rd40, %rd1, %rd39;
	st.global.f32 	[%rd40], %f20;
	setp.lt.s32 	%p21, %r79, %r13;
	@%p21 bra 	$L__BB0_36;
	// begin inline asm
	ld.global.nc.f64 %fd73, [%rd6];
	// end inline asm
	// begin inline asm
	ld.global.nc.f64 %fd74, [%rd5];
	// end inline asm
	setp.lt.s32 	%p22, %r82, 0;
	mov.f64 	%fd71, %fd73;
	mov.f64 	%fd72, %fd74;
	@%p22 bra 	$L__BB0_33;
	mul.wide.u32 	%rd45, %r82, 8;
	add.s64 	%rd43, %rd17, %rd45;
	// begin inline asm
	ld.global.nc.f64 %fd46, [%rd43];
	// end inline asm
	sub.f64 	%fd71, %fd73, %fd46;
	add.s64 	%rd44, %rd18, %rd45;
	// begin inline asm
	ld.global.nc.f64 %fd47, [%rd44];
	// end inline asm
	sub.f64 	%fd72, %fd74, %fd47;
$L__BB0_33:
	setp.lt.s32 	%p23, %r83, 0;
	@%p23 bra 	$L__BB0_35;
	mul.wide.u32 	%rd48, %r83, 8;
	add.s64 	%rd46, %rd17, %rd48;
	// begin inline asm
	ld.global.nc.f64 %fd48, [%rd46];
	// end inline asm
	sub.f64 	%fd73, %fd73, %fd48;
	add.s64 	%rd47, %rd18, %rd48;
	// begin inline asm
	ld.global.nc.f64 %fd49, [%rd47];
	// end inline asm
	sub.f64 	%fd74, %fd74, %fd49;
$L__BB0_35:
	div.rn.f64 	%fd50, %fd71, %fd5;
	div.rn.f64 	%fd51, %fd72, %fd5;
	mul.f64 	%fd52, %fd50, %fd50;
	sub.f64 	%fd53, %fd51, %fd52;
	max.f64 	%fd54, %fd53, 0d0000000000000000;
	sqrt.rn.f64 	%fd55, %fd54;
	cvt.rn.f32.f64 	%f21, %fd55;
	cvt.rn.f64.s32 	%fd56, %r5;
	div.rn.f64 	%fd57, %fd73, %fd56;
	div.rn.f64 	%fd58, %fd74, %fd56;
	mul.f64 	%fd59, %fd57, %fd57;
	sub.f64 	%fd60, %fd58, %fd59;
	max.f64 	%fd61, %fd60, 0d0000000000000000;
	sqrt.rn.f64 	%fd62, %fd61;
	cvt.rn.f32.f64 	%f22, %fd62;
	setp.neu.f32 	%p24, %f22, 0f00000000;
	selp.f32 	%f23, %f22, 0f34000000, %p24;
	div.rn.f32 	%f24, %f21, %f23;
	sub.f32 	%f25, %f1, %f24;
	mul.wide.s32 	%rd49, %r81, 4;
	add.s64 	%rd50, %rd2, %rd49;
	st.global.f32 	[%rd50], %f25;
$L__BB0_36:
	add.s32 	%r85, %r85, 1;
	add.s32 	%r84, %r84, 1;
	setp.eq.s32 	%p25, %r84, 0;
	add.s32 	%r83, %r83, 1;
	add.s32 	%r82, %r82, 1;
	add.s32 	%r81, %r81, 1;
	add.s32 	%r78, %r78, 1;
	add.s32 	%r77, %r77, 1;
	@%p25 bra 	$L__BB0_6;
	bra.uni 	$L__BB0_4;

}
	// .globl	damiani_volatmeter_many_series_one_param_time_major_f32
.visible .entry damiani_volatmeter_many_series_one_param_time_major_f32(
	.param .u64 .ptr .align 1 damiani_volatmeter_many_series_one_param_time_major_f32_param_0,
	.param .u64 .ptr .align 1 damiani_volatmeter_many_series_one_param_time_major_f32_param_1,
	.param .u64 .ptr .align 1 damiani_volatmeter_many_series_one_param_time_major_f32_param_2,
	.param .u32 damiani_volatmeter_many_series_one_param_time_major_f32_param_3,
	.param .u32 damiani_volatmeter_many_series_one_param_time_major_f32_param_4,
	.param .u32 damiani_volatmeter_many_series_one_param_time_major_f32_param_5,
	.param .u32 damiani_volatmeter_many_series_one_param_time_major_f32_param_6,
	.param .u32 damiani_volatmeter_many_series_one_param_time_major_f32_param_7,
	.param .u32 damiani_volatmeter_many_series_one_param_time_major_f32_param_8,
	.param .f32 damiani_volatmeter_many_series_one_param_time_major_f32_param_9,
	.param .u64 .ptr .align 1 damiani_volatmeter_many_series_one_param_time_major_f32_param_10,
	.param .u64 .ptr .align 1 damiani_volatmeter_many_series_one_param_time_major_f32_param_11,
	.param .u64 .ptr .align 1 damiani_volatmeter_many_series_one_param_time_major_f32_param_12,
	.param .u64 .ptr .align 1 damiani_volatmeter_many_series_one_param_time_major_f32_param_13
)
{
	.reg .pred 	%p<33>;
	.reg .b16 	%rs<6>;
	.reg .b32 	%r<136>;
	.reg .b32 	%f<56>;
	.reg .b64 	%rd<52>;
	.reg .b64 	%fd<70>;

	ld.param.u64 	%rd3, [damiani_volatmeter_many_series_one_param_time_major_f32_param_1];
	ld.param.u64 	%rd4, [damiani_volatmeter_many_series_one_param_time_major_f32_param_2];
	ld.param.u32 	%r79, [damiani_volatmeter_many_series_one_param_time_major_f32_param_3];
	ld.param.u32 	%r80, [damiani_volatmeter_many_series_one_param_time_major_f32_param_4];
	ld.param.u32 	%r81, [damiani_volatmeter_many_series_one_param_time_major_f32_param_5];
	ld.param.u32 	%r82, [damiani_volatmeter_many_series_one_param_time_major_f32_param_6];
	ld.param.u32 	%r83, [damiani_volatmeter_many_series_one_param_time_major_f32_param_7];
	ld.param.u32 	%r84, [damiani_volatmeter_many_series_one_param_time_major_f32_param_8];
	ld.param.f32 	%f19, [damiani_volatmeter_many_series_one_param_time_major_f32_param_9];
	ld.param.u64 	%rd5, [damiani_volatmeter_many_series_one_param_time_major_f32_param_10];
	ld.param.u64 	%rd6, [damiani_volatmeter_many_series_one_param_time_major_f32_param_11];
	ld.param.u64 	%rd7, [damiani_volatmeter_many_series_one_param_time_major_f32_param_12];
	ld.param.u64 	%rd8, [damiani_volatmeter_many_series_one_param_time_major_f32_param_13];
	cvta.to.global.u64 	%rd1, %rd8;
	mov.u32 	%r1, %ctaid.x;
	setp.ge.s32 	%p1, %r1, %r79;
	setp.lt.s32 	%p2, %r80, 1;
	or.pred  	%p3, %p1, %p2;
	@%p3 bra 	$L__BB1_16;
	cvta.to.global.u64 	%rd9, %rd5;
	mul.wide.u32 	%rd10, %r1, 4;
	add.s64 	%rd11, %rd9, %rd10;
	ld.global.nc.u32 	%r85, [%rd11];
	max.s32 	%r2, %r85, 0;
	max.s32 	%r86, %r81, %r82;
	max.s32 	%r87, %r83, %r84;
	max.s32 	%r88, %r86, %r87;
	max.s32 	%r89, %r88, 3;
	add.s32 	%r3, %r89, -1;
	mov.u32 	%r90, %tid.x;
	setp.ne.s32 	%p4, %r90, 0;
	@%p4 bra 	$L__BB1_16;
	cvt.rn.f64.s32 	%fd1, %r81;
	cvt.rn.f64.s32 	%fd2, %r83;
	setp.ge.u32 	%p5, %r2, %r80;
	@%p5 bra 	$L__BB1_9;
	shl.b32 	%r4, %r79, 1;
	max.s32 	%r92, %r82, %r84;
	add.s32 	%r5, %r92, -1;
	cvt.rn.f64.s32 	%fd3, %r82;
	cvt.rn.f64.s32 	%fd4, %r84;
	shl.b32 	%r93, %r2, 1;
	add.s32 	%r94, %r93, -6;
	mad.lo.s32 	%r124, %r79, %r94, %r1;
	add.s32 	%r95, %r2, -1;
	mul.lo.s32 	%r96, %r79, %r95;
	shl.b32 	%r97, %r96, 1;
	add.s32 	%r123, %r1, %r97;
	sub.s32 	%r122, %r2, %r80;
	sub.s32 	%r120, %r2, %r84;
	mad.lo.s32 	%r121, %r79, %r120, %r1;
	sub.s32 	%r118, %r2, %r82;
	mad.lo.s32 	%r119, %r79, %r118, %r1;
	neg.s32 	%r116, %r83;
	neg.s32 	%r115, %r81;
	mul.lo.s32 	%r98, %r79, %r2;
	shl.b32 	%r99, %r98, 1;
	add.s32 	%r114, %r1, %r99;
	mad.lo.s32 	%r100, %r79, %r93, %r79;
	add.s32 	%r113, %r1, %r100;
	add.s32 	%r112, %r1, %r98;
	mov.f64 	%fd65, 0d0000000000000000;
	mov.f32 	%f49, 0f7FC00000;
	mov.b16 	%rs5, 0;
	mov.b32 	%r117, 1;
	mov.u32 	%r125, %r2;
	mov.f64 	%fd64, %fd65;
	mov.f32 	%f53, %f49;
	mov.f32 	%f52, %f49;
$L__BB1_4:
	ld.param.u64 	%rd51, [damiani_volatmeter_many_series_one_param_time_major_f32_param_0];
	add.s32 	%r42, %r117, -1;
	mul.wide.s32 	%rd15, %r112, 4;
	add.s64 	%rd12, %rd51, %rd15;
	// begin inline asm
	ld.global.nc.f32 %f21, [%rd12];
	// end inline asm
	add.s64 	%rd13, %rd3, %rd15;
	// begin inline asm
	ld.global.nc.f32 %f22, [%rd13];
	// end inline asm
	add.s64 	%rd14, %rd4, %rd15;
	// begin inline asm
	ld.global.nc.f32 %f23, [%rd14];
	// end inline asm
	and.b16  	%rs4, %rs5, 255;
	setp.eq.s16 	%p6, %rs4, 0;
	abs.f32 	%f24, %f23;
	setp.equ.f32 	%p7, %f24, 0f7F800000;
	or.pred  	%p8, %p6, %p7;
	mov.f64 	%fd63, 0d0000000000000000;
	@%p8 bra 	$L__BB1_6;
	sub.f32 	%f25, %f21, %f22;
	sub.f32 	%f26, %f21, %f49;
	abs.f32 	%f27, %f26;
	sub.f32 	%f28, %f22, %f49;
	abs.f32 	%f29, %f28;
	max.f32 	%f30, %f27, %f29;
	max.f32 	%f31, %f25, %f30;
	cvt.f64.f32 	%fd63, %f31;
$L__BB1_6:
	selp.f32 	%f49, %f49, %f23, %p7;
	selp.b16 	%rs5, %rs5, 1, %p7;
	setp.ge.s32 	%p10, %r42, %r81;
	@%p10 bra 	$L__BB1_17;
	add.f64 	%fd64, %fd64, %fd63;
	setp.ne.s32 	%p12, %r115, -1;
	@%p12 bra 	$L__BB1_19;
	div.rn.f64 	%fd29, %fd64, %fd1;
	cvt.rn.f32.f64 	%f52, %fd29;
	bra.uni 	$L__BB1_19;
$L__BB1_9:
	setp.lt.s32 	%p28, %r80, 1;
	@%p28 bra 	$L__BB1_16;
	shl.b32 	%r18, %r79, 1;
	add.s32 	%r102, %r3, %r2;
	min.u32 	%r103, %r80, %r102;
	add.s32 	%r104, %r80, -1;
	min.u32 	%r105, %r103, %r104;
	add.s32 	%r19, %r105, 1;
	and.b32  	%r20, %r19, 3;
	setp.lt.u32 	%p29, %r105, 3;
	mov.b32 	%r132, 0;
	@%p29 bra 	$L__BB1_13;
	and.b32  	%r132, %r19, 2147483644;
	neg.s32 	%r131, %r132;
	add.s32 	%r130, %r1, %r79;
	shl.b32 	%r24, %r79, 3;
	add.s32 	%r129, %r1, %r18;
	shl.b32 	%r106, %r79, 2;
	add.s32 	%r128, %r1, %r106;
	mad.lo.s32 	%r127, %r79, 6, %r1;
	mul.wide.u32 	%rd39, %r18, 4;
	mov.u32 	%r126, %r1;
$L__BB1_12:
	mul.wide.u32 	%rd33, %r126, 4;
	add.s64 	%rd34, %rd1, %rd33;
	mov.b32 	%r107, 2147483647;
	st.global.u32 	[%rd34], %r107;
	mul.wide.s32 	%rd35, %r130, 4;
	add.s64 	%rd36, %rd1, %rd35;
	st.global.u32 	[%rd36], %r107;
	mul.wide.u32 	%rd37, %r129, 4;
	add.s64 	%rd38, %rd1, %rd37;
	st.global.u32 	[%rd38], %r107;
	add.s64 	%rd40, %rd36, %rd39;
	st.global.u32 	[%rd40], %r107;
	mul.wide.u32 	%rd41, %r128, 4;
	add.s64 	%rd42, %rd1, %rd41;
	st.global.u32 	[%rd42], %r107;
	add.s64 	%rd43, %rd40, %rd39;
	st.global.u32 	[%rd43], %r107;
	mul.wide.u32 	%rd44, %r127, 4;
	add.s64 	%rd45, %rd1, %rd44;
	st.global.u32 	[%rd45], %r107;
	add.s64 	%rd46, %rd43, %rd39;
	st.global.u32 	[%rd46], %r107;
	add.s32 	%r131, %r131, 4;
	add.s32 	%r130, %r130, %r24;
	add.s32 	%r129, %r129, %r24;
	add.s32 	%r128, %r128, %r24;
	add.s32 	%r127, %r127, %r24;
	add.s32 	%r126, %r126, %r24;
	setp.ne.s32 	%p30, %r131, 0;
	@%p30 bra 	$L__BB1_12;
$L__BB1_13:
	setp.eq.s32 	%p31, %r20, 0;
	@%p31 bra 	$L__BB1_16;
	mul.lo.s32 	%r108, %r132, %r79;
	shl.b32 	%r109, %r108, 1;
	add.s32 	%r110, %r109, %r79;
	add.s32 	%r135, %r1, %r110;
	add.s32 	%r134, %r1, %r109;
	neg.s32 	%r133, %r20;
$L__BB1_15:
	.pragma "nounroll";
	mul.wide.u32 	%rd47, %r134, 4;
	add.s64 	%rd48, %rd1, %rd47;
	mov.b32 	%r111, 2147483647;
	st.global.u32 	[%rd48], %r111;
	mul.wide.s32 	%rd49, %r135, 4;
	add.s64 	%rd50, %rd1, %rd49;
	st.global.u32 	[%rd50], %r111;
	add.s32 	%r135, %r135, %r18;
	add.s32 	%r134, %r134, %r18;
	add.s32 	%r133, %r133, 1;
	setp.ne.s32 	%p32, %r133, 0;
	@%p32 bra 	$L__BB1_15;
$L__BB1_16:
	ret;
$L__BB1_17:
	abs.f32 	%f32, %f52;
	setp.nan.f32 	%p11, %f32, %f32;
	@%p11 bra 	$L__BB1_19;
	cvt.f64.f32 	%fd25, %f52;
	add.f64 	%fd26, %fd1, 0dBFF0000000000000;
	fma.rn.f64 	%fd27, %fd26, %fd25, %fd63;
	div.rn.f64 	%fd28, %fd27, %fd1;
	cvt.rn.f32.f64 	%f52, %fd28;
$L__BB1_19:
	setp.ge.s32 	%p13, %r42, %r83;
	@%p13 bra 	$L__BB1_22;
	add.f64 	%fd65, %fd65, %fd63;
	setp.ne.s32 	%p15, %r116, -1;
	@%p15 bra 	$L__BB1_24;
	div.rn.f64 	%fd34, %fd65, %fd2;
	cvt.rn.f32.f64 	%f53, %fd34;
	bra.uni 	$L__BB1_24;
$L__BB1_22:
	abs.f32 	%f33, %f53;
	setp.nan.f32 	%p14, %f33, %f33;
	@%p14 bra 	$L__BB1_24;
	cvt.f64.f32 	%fd30, %f53;
	add.f64 	%fd31, %fd2, 0dBFF0000000000000;
	fma.rn.f64 	%fd32, %fd31, %fd30, %fd63;
	div.rn.f64 	%fd33, %fd32, %fd2;
	cvt.rn.f32.f64 	%f53, %fd33;
$L__BB1_24:
	setp.lt.s32 	%p16, %r42, %r3;
	mov.f32 	%f55, 0f00000000;
	@%p16 bra 	$L__BB1_35;
	setp.eq.s32 	%p17, %r125, 0;
	mov.f32 	%f54, 0f00000000;
	@%p17 bra 	$L__BB1_29;
	mul.wide.u32 	%rd16, %r123, 4;
	add.s64 	%rd17, %rd1, %rd16;
	ld.global.f32 	%f36, [%rd17];
	abs.f32 	%f37, %f36;
	setp.num.f32 	%p18, %f37, %f37;
	selp.f32 	%f54, %f36, 0f00000000, %p18;
	setp.lt.u32 	%p19, %r125, 3;
	@%p19 bra 	$L__BB1_29;
	mul.wide.u32 	%rd18, %r124, 4;
	add.s64 	%rd19, %rd1, %rd18;
	ld.global.f32 	%f16, [%rd19];
	abs.f32 	%f39, %f16;
	setp.nan.f32 	%p20, %f39, %f39;
	@%p20 bra 	$L__BB1_29;
	mov.f32 	%f55, %f16;
$L__BB1_29:
	abs.f32 	%f40, %f53;
	setp.num.f32 	%p21, %f40, %f40;
	setp.neu.f32 	%p22, %f53, 0f00000000;
	cvt.f64.f32 	%fd35, %f53;
	add.f64 	%fd36, %fd35, 0d3E8000000102F4FD;
	selp.f64 	%fd37, %fd35, %fd36, %p22;
	selp.f64 	%fd38, %fd37, %fd36, %p21;
	cvt.f64.f32 	%fd39, %f52;
	div.rn.f64 	%fd40, %fd39, %fd38;
	sub.f32 	%f41, %f54, %f55;
	cvt.f64.f32 	%fd41, %f41;
	fma.rn.f64 	%fd42, %fd41, 0d3FE0000000000000, %fd40;
	cvt.rn.f32.f64 	%f42, %fd42;
	mul.wide.u32 	%rd20, %r114, 4;
	add.s64 	%rd21, %rd1, %rd20;
	st.global.f32 	[%rd21], %f42;
	setp.lt.s32 	%p23, %r42, %r5;
	@%p23 bra 	$L__BB1_35;
	mul.wide.s32 	%rd24, %r112, 8;
	add.s64 	%rd22, %rd6, %rd24;
	// begin inline asm
	ld.global.nc.f64 %fd68, [%rd22];
	// end inline asm
	add.s64 	%rd23, %rd7, %rd24;
	// begin inline asm
	ld.global.nc.f64 %fd69, [%rd23];
	// end inline asm
	setp.lt.s32 	%p24, %r118, 0;
	mov.f64 	%fd66, %fd68;
	mov.f64 	%fd67, %fd69;
	@%p24 bra 	$L__BB1_32;
	mul.wide.u32 	%rd27, %r119, 8;
	add.s64 	%rd25, %rd6, %rd27;
	// begin inline asm
	ld.global.nc.f64 %fd45, [%rd25];
	// end inline asm
	sub.f64 	%fd66, %fd68, %fd45;
	add.s64 	%rd26, %rd7, %rd27;
	// begin inline asm
	ld.global.nc.f64 %fd46, [%rd26];
	// end inline asm
	sub.f64 	%fd67, %fd69, %fd46;
$L__BB1_32:
	setp.lt.s32 	%p25, %r120, 0;
	@%p25 bra 	$L__BB1_34;
	mul.wide.u32 	%rd30, %r121, 8;
	add.s64 	%rd28, %rd6, %rd30;
	// begin inline asm
	ld.global.nc.f64 %fd47, [%rd28];
	// end inline asm
	sub.f64 	%fd68, %fd68, %fd47;
	add.s64 	%rd29, %rd7, %rd30;
	// begin inline asm
	ld.global.nc.f64 %fd48, [%rd29];
	// end inline asm
	sub.f64 	%fd69, %fd69, %fd48;
$L__BB1_34:
	div.rn.f64 	%fd49, %fd66, %fd3;
	div.rn.f64 	%fd50, %fd67, %fd3;
	mul.f64 	%fd51, %fd49, %fd49;
	sub.f64 	%fd52, %fd50, %fd51;
	max.f64 	%fd53, %fd52, 0d0000000000000000;
	sqrt.rn.f64 	%fd54, %fd53;
	cvt.rn.f32.f64 	%f43, %fd54;
	div.rn.f64 	%fd55, %fd68, %fd4;
	div.rn.f64 	%fd56, %fd69, %fd4;
	mul.f64 	%fd57, %fd55, %fd55;
	sub.f64 	%fd58, %fd56, %fd57;
	max.f64 	%fd59, %fd58, 0d0000000000000000;
	sqrt.rn.f64 	%fd60, %fd59;
	cvt.rn.f32.f64 	%f44, %fd60;
	setp.neu.f32 	%p26, %f44, 0f00000000;
	selp.f32 	%f45, %f44, 0f34000000, %p26;
	div.rn.f32 	%f46, %f43, %f45;
	sub.f32 	%f47, %f19, %f46;
	mul.wide.s32 	%rd31, %r113, 4;
	add.s64 	%rd32, %rd1, %rd31;
	st.global.f32 	[%rd32], %f47;
$L__BB1_35:
	add.s32 	%r125, %r125, 1;
	add.s32 	%r124, %r124, %r4;
	add.s32 	%r123, %r123, %r4;
	add.s32 	%r122, %r122, 1;
	setp.eq.s32 	%p27, %r122, 0;
	add.s32 	%r121, %r121, %r79;
	add.s32 	%r120, %r120, 1;
	add.s32 	%r119, %r119, %r79;
	add.s32 	%r118, %r118, 1;
	add.s32 	%r117, %r117, 1;
	add.s32 	%r116, %r116, 1;
	add.s32 	%r115, %r115, 1;
	add.s32 	%r114, %r114, %r4;
	add.s32 	%r113, %r113, %r4;
	add.s32 	%r112, %r112, %r79;
	@%p27 bra 	$L__BB1_9;
	bra.uni 	$L__BB1_4;

}


// ===== COMPILED SASS (sm_100) =====

	.target	sm_100

	.elftype	@"ET_EXEC"


//--------------------- .note.nv.tkinfo           --------------------------
	.section	.note.nv.tkinfo,"",@"SHT_NOTE"
	.sectionflags	@"SHF_NOTE_NV_TKINFO"
	.tkinfo
        /*0018*/ 	.word	0x00000002
        /*0030*/ 	.string	""
        /*0030*/ 	.string	"ptxas"
        /*0030*/ 	.string	"Cuda compilation tools, release 13.0, V13.0.88"
        /*0030*/ 	.string	"Build cuda_13.0.r13.0/compiler.36424714_0"
        /*0030*/ 	.string	"-arch sm_100 -m 64 "



//--------------------- .note.nv.cuinfo           --------------------------
	.section	.note.nv.cuinfo,"",@"SHT_NOTE"
	.sectionflags	@"SHF_NOTE_NV_CUINFO"
        /*0018*/ 	.short	0x0002
        /*001a*/ 	.short	0x0064
        /*001c*/ 	.short	0x0082
	.zero		2


//--------------------- .nv.info                  --------------------------
	.section	.nv.info,"",@"SHT_CUDA_INFO"
	.align	4


	//----- nvinfo : EIATTR_REGCOUNT
	.align		4
        /*0000*/ 	.byte	0x04, 0x2f
        /*0002*/ 	.short	(.L_1 - .L_0)
	.align		4
.L_0:
        /*0004*/ 	.word	index@(damiani_volatmeter_batch_f32)
        /*0008*/ 	.word	0x0000003a


	//----- nvinfo : EIATTR_FRAME_SIZE
	.align		4
.L_1:
        /*000c*/ 	.byte	0x04, 0x11
        /*000e*/ 	.short	(.L_3 - .L_2)
	.align		4
.L_2:
        /*0010*/ 	.word	index@($__internal_5_$__cuda_sm3x_div_rn_noftz_f32_slowpath)
        /*0014*/ 	.word	0x00000000


	//----- nvinfo : EIATTR_FRAME_SIZE
	.align		4
.L_3:
        /*0018*/ 	.byte	0x04, 0x11
        /*001a*/ 	.short	(.L_5 - .L_4)
	.align		4
.L_4:
        /*001c*/ 	.word	index@($__internal_4_$__cuda_sm20_dsqrt_rn_f64_mediumpath_v1)
        /*0020*/ 	.word	0x00000000


	//----- nvinfo : EIATTR_FRAME_SIZE
	.align		4
.L_5:
        /*0024*/ 	.byte	0x04, 0x11
        /*0026*/ 	.short	(.L_7 - .L_6)
	.align		4
.L_6:
        /*0028*/ 	.word	index@($__internal_3_$__cuda_sm20_div_rn_f64_full)
        /*002c*/ 	.word	0x00000000


	//----- nvinfo : EIATTR_FRAME_SIZE
	.align		4
.L_7:
        /*0030*/ 	.byte	0x04, 0x11
        /*0032*/ 	.short	(.L_9 - .L_8)
	.align		4
.L_8:
        /*0034*/ 	.word	index@(damiani_volatmeter_batch_f32)
        /*0038*/ 	.word	0x00000000


	//----- nvinfo : EIATTR_REGCOUNT
	.align		4
.L_9:
        /*003c*/ 	.byte	0x04, 0x2f
        /*003e*/ 	.short	(.L_11 - .L_10)
	.align		4
.L_10:
        /*0040*/ 	.word	index@(damiani_volatmeter_many_series_one_param_time_major_f32)
        /*0044*/ 	.word	0x0000003f


	//----- nvinfo : EIATTR_FRAME_SIZE
	.align		4
.L_11:
        /*0048*/ 	.byte	0x04, 0x11
        /*004a*/ 	.short	(.L_13 - .L_12)
	.align		4
.L_12:
        /*004c*/ 	.word	index@($__internal_2_$__cuda_sm3x_div_rn_noftz_f32_slowpath)
        /*0050*/ 	.word	0x00000000


	//----- nvinfo : EIATTR_FRAME_SIZE
	.align		4
.L_13:
        /*0054*/ 	.byte	0x04, 0x11
        /*0056*/ 	.short	(.L_15 - .L_14)
	.align		4
.L_14:
        /*0058*/ 	.word	index@($__internal_1_$__cuda_sm20_dsqrt_rn_f64_mediumpath_v1)
        /*005c*/ 	.word	0x00000000


	//----- nvinfo : EIATTR_FRAME_SIZE
	.align		4
.L_15:
        /*0060*/ 	.byte	0x04, 0x11
        /*0062*/ 	.short	(.L_17 - .L_16)
	.align		4
.L_16:
        /*0064*/ 	.word	index@($__internal_0_$__cuda_sm20_div_rn_f64_full)
        /*0068*/ 	.word	0x00000000


	//----- nvinfo : EIATTR_FRAME_SIZE
	.align		4
.L_17:
        /*006c*/ 	.byte	0x04, 0x11
        /*006e*/ 	.short	(.L_19 - .L_18)
	.align		4
.L_18:
        /*0070*/ 	.word	index@(damiani_volatmeter_many_series_one_param_time_major_f32)
        /*0074*/ 	.word	0x00000000


	//----- nvinfo : EIATTR_MIN_STACK_SIZE
	.align		4
.L_19:
        /*0078*/ 	.byte	0x04, 0x12
        /*007a*/ 	.short	(.L_21 - .L_20)
	.align		4
.L_20:
        /*007c*/ 	.word	index@(damiani_volatmeter_many_series_one_param_time_major_f32)
        /*0080*/ 	.word	0x00000000


	//----- nvinfo : EIATTR_MIN_STACK_SIZE
	.align		4
.L_21:
        /*0084*/ 	.byte	0x04, 0x12
        /*0086*/ 	.short	(.L_23 - .L_22)
	.align		4
.L_22:
        /*0088*/ 	.word	index@(damiani_volatmeter_batch_f32)
        /*008c*/ 	.word	0x00000000
.L_23:


//--------------------- .nv.compat                --------------------------
	.section	.nv.compat,"",@"SHT_CUDA_COMPAT_INFO"
	.align	4
        /*0000*/ 	.byte	0x02, 0x09, 0x00, 0x00, 0x02, 0x02, 0x01, 0x00, 0x02, 0x05, 0x05, 0x00, 0x03, 0x07, 0x01, 0x01
        /*0010*/ 	.byte	0x02, 0x03, 0x00, 0x00, 0x02, 0x06, 0x01, 0x00, 0x04, 0x0b, 0x08, 0x00, 0x01, 0x00, 0x00, 0x00
        /*0020*/ 	.byte	0x00, 0x00, 0x00, 0x00


//--------------------- .nv.info.damiani_volatmeter_many_series_one_param_time_major_f32 --------------------------
	.section	.nv.info.damiani_volatmeter_many_series_one_param_time_major_f32,"",@"SHT_CUDA_INFO"
	.sectionflags	@""
	.align	4


	//----- nvinfo : EIATTR_CUDA_API_VERSION
	.align		4
        /*0000*/ 	.byte	0x04, 0x37
        /*0002*/ 	.short	(.L_25 - .L_24)
.L_24:
        /*0004*/ 	.word	0x00000082


	//----- nvinfo : EIATTR_KPARAM_INFO
	.align		4
.L_25:
        /*0008*/ 	.byte	0x04, 0x17
        /*000a*/ 	.short	(.L_27 - .L_26)
.L_26:
        /*000c*/ 	.word	0x00000000
        /*0010*/ 	.short	0x000d
        /*0012*/ 	.short	0x0050
        /*0014*/ 	.byte	0x00, 0xf5, 0x21, 0x00


	//----- nvinfo : EIATTR_KPARAM_INFO
	.align		4
.L_27:
        /*0018*/ 	.byte	0x04, 0x17
        /*001a*/ 	.short	(.L_29 - .L_28)
.L_28:
        /*001c*/ 	.word	0x00000000
        /*0020*/ 	.short	0x000c
        /*0022*/ 	.short	0x0048
        /*0024*/ 	.byte	0x00, 0xf5, 0x21, 0x00


	//----- nvinfo : EIATTR_KPARAM_INFO
	.align		4
.L_29:
        /*0028*/ 	.byte	0x04, 0x17
        /*002a*/ 	.short	(.L_31 - .L_30)
.L_30:
        /*002c*/ 	.word	0x00000000
        /*0030*/ 	.short	0x000b
        /*0032*/ 	.short	0x0040
        /*0034*/ 	.byte	0x00, 0xf5, 0x21, 0x00


	//----- nvinfo : EIATTR_KPARAM_INFO
	.align		4
.L_31:
        /*0038*/ 	.byte	0x04, 0x17
        /*003a*/ 	.short	(.L_33 - .L_32)
.L_32:
        /*003c*/ 	.word	0x00000000
        /*0040*/ 	.short	0x000a
        /*0042*/ 	.short	0x0038
        /*0044*/ 	.byte	0x00, 0xf5, 0x21, 0x00


	//----- nvinfo : EIATTR_KPARAM_INFO
	.align		4
.L_33:
        /*0048*/ 	.byte	0x04, 0x17
        /*004a*/ 	.short	(.L_35 - .L_34)
.L_34:
        /*004c*/ 	.word	0x00000000
        /*0050*/ 	.short	0x0009
        /*0052*/ 	.short	0x0030
        /*0054*/ 	.byte	0x00, 0xf0, 0x11, 0x00


	//----- nvinfo : EIATTR_KPARAM_INFO
	.align		4
.L_35:
        /*0058*/ 	.byte	0x04, 0x17
        /*005a*/ 	.short	(.L_37 - .L_36)
.L_36:
        /*005c*/ 	.word	0x00000000
        /*0060*/ 	.short	0x0008
        /*0062*/ 	.short	0x002c
        /*0064*/ 	.byte	0x00, 0xf0, 0x11, 0x00


	//----- nvinfo : EIATTR_KPARAM_INFO
	.align		4
.L_37:
        /*0068*/ 	.byte	0x04, 0x17
        /*006a*/ 	.short	(.L_39 - .L_38)
.L_38:
        /*006c*/ 	.word	0x00000000
        /*0070*/ 	.short	0x0007
        /*0072*/ 	.short	0x0028
        /*0074*/ 	.byte	0x00, 0xf0, 0x11, 0x00


	//----- nvinfo : EIATTR_KPARAM_INFO
	.align		4
.L_39:
        /*0078*/ 	.byte	0x04, 0x17
        /*007a*/ 	.short	(.L_41 - .L_40)
.L_40:
        /*007c*/ 	.word	0x00000000
        /*0080*/ 	.short	0x0006
        /*0082*/ 	.short	0x0024
        /*0084*/ 	.byte	0x00, 0xf0, 0x11, 0x00


	//----- nvinfo : EIATTR_KPARAM_INFO
	.align		4
.L_41:
        /*0088*/ 	.byte	0x04, 0x17
        /*008a*/ 	.short	(.L_43 - .L_42)
.L_42:
        /*008c*/ 	.word	0x00000000
        /*0090*/ 	.short	0x0005
        /*0092*/ 	.short	0x0020
        /*0094*/ 	.byte	0x00, 0xf0, 0x11, 0x00


	//----- nvinfo : EIATTR_KPARAM_INFO
	.align		4
.L_43:
        /*0098*/ 	.byte	0x04, 0x17
        /*009a*/ 	.short	(.L_45 - .L_44)
.L_44:
        /*009c*/ 	.word	0x00000000
        /*00a0*/ 	.short	0x0004
        /*00a2*/ 	.short	0x001c
        /*00a4*/ 	.byte	0x00, 0xf0, 0x11, 0x00


	//----- nvinfo : EIATTR_KPARAM_INFO
	.align		4
.L_45:
        /*00a8*/ 	.byte	0x04, 0x17
        /*00aa*/ 	.short	(.L_47 - .L_46)
.L_46:
        /*00ac*/ 	.word	0x00000000
        /*00b0*/ 	.short	0x0003
        /*00b2*/ 	.short	0x0018
        /*00b4*/ 	.byte	0x00, 0xf0, 0x11, 0x00


	//----- nvinfo : EIATTR_KPARAM_INFO
	.align		4
.L_47:
        /*00b8*/ 	.byte	0x04, 0x17
        /*00ba*/ 	.short	(.L_49 - .L_48)
.L_48:
        /*00bc*/ 	.word	0x00000000
        /*00c0*/ 	.short	0x0002
        /*00c2*/ 	.short	0x0010
        /*00c4*/ 	.byte	0x00, 0xf5, 0x21, 0x00


	//----- nvinfo : EIATTR_KPARAM_INFO
	.align		4
.L_49:
        /*00c8*/ 	.byte	0x04, 0x17
        /*00ca*/ 	.short	(.L_51 - .L_50)
.L_50:
        /*00cc*/ 	.word	0x00000000
        /*00d0*/ 	.short	0x0001
        /*00d2*/ 	.short	0x0008
        /*00d4*/ 	.byte	0x00, 0xf5, 0x21, 0x00


	//----- nvinfo : EIATTR_KPARAM_INFO
	.align		4
.L_51:
        /*00d8*/ 	.byte	0x04, 0x17
        /*00da*/ 	.short	(.L_53 - .L_52)
.L_52:
        /*00dc*/ 	.word	0x00000000
        /*00e0*/ 	.short	0x0000
        /*00e2*/ 	.short	0x0000
        /*00e4*/ 	.byte	0x00, 0xf5, 0x21, 0x00


	//----- nvinfo : EIATTR_SPARSE_MMA_MASK
	.align		4
.L_53:
        /*00e8*/ 	.byte	0x03, 0x50
        /*00ea*/ 	.short	0x0000


	//----- nvinfo : EIATTR_MAXREG_COUNT
	.align		4
        /*00ec*/ 	.byte	0x03, 0x1b
        /*00ee*/ 	.short	0x00ff


	//----- nvinfo : EIATTR_MERCURY_ISA_VERSION
	.align		4
        /*00f0*/ 	.byte	0x03, 0x5f
        /*00f2*/ 	.short	0x0101


	//----- nvinfo : EIATTR_VRC_CTA_INIT_COUNT
	.align		4
        /*00f4*/ 	.byte	0x02, 0x4a
	.zero		1
	.zero		1


	//----- nvinfo : EIATTR_EXIT_INSTR_OFFSETS
	.align		4
        /*00f8*/ 	.byte	0x04, 0x1c
        /*00fa*/ 	.short	(.L_55 - .L_54)


	//   ....[0]....
.L_54:
        /*00fc*/ 	.word	0x00000050


	//   ....[1]....
        /*0100*/ 	.word	0x000000c0


	//   ....[2]....
        /*0104*/ 	.word	0x00001c70


	//   ....[3]....
        /*0108*/ 	.word	0x00001f20


	//   ....[4]....
        /*010c*/ 	.word	0x00002030


	//----- nvinfo : EIATTR_CRS_STACK_SIZE
	.align		4
.L_55:
        /*0110*/ 	.byte	0x04, 0x1e
        /*0112*/ 	.short	(.L_57 - .L_56)
.L_56:
        /*0114*/ 	.word	0x00000000


	//----- nvinfo : EIATTR_CBANK_PARAM_SIZE
	.align		4
.L_57:
        /*0118*/ 	.byte	0x03, 0x19
        /*011a*/ 	.short	0x0058


	//----- nvinfo : EIATTR_PARAM_CBANK
	.align		4
        /*011c*/ 	.byte	0x04, 0x0a
        /*011e*/ 	.short	(.L_59 - .L_58)
	.align		4
.L_58:
        /*0120*/ 	.word	index@(.nv.constant0.damiani_volatmeter_many_series_one_param_time_major_f32)
        /*0124*/ 	.short	0x0380
        /*0126*/ 	.short	0x0058


	//----- nvinfo : EIATTR_SW_WAR
	.align		4
.L_59:
        /*0128*/ 	.byte	0x04, 0x36
        /*012a*/ 	.short	(.L_61 - .L_60)
.L_60:
        /*012c*/ 	.word	0x00000008
.L_61:


//--------------------- .nv.info.damiani_volatmeter_batch_f32 --------------------------
	.section	.nv.info.damiani_volatmeter_batch_f32,"",@"SHT_CUDA_INFO"
	.sectionflags	@""
	.align	4


	//----- nvinfo : EIATTR_CUDA_API_VERSION
	.align		4
        /*0000*/ 	.byte	0x04, 0x37
        /*0002*/ 	.short	(.L_63 - .L_62)
.L_62:
        /*0004*/ 	.word	0x00000082


	//----- nvinfo : EIATTR_KPARAM_INFO
	.align		4
.L_63:
        /*0008*/ 	.byte	0x04, 0x17
        /*000a*/ 	.short	(.L_65 - .L_64)
.L_64:
        /*000c*/ 	.word	0x00000000
        /*0010*/ 	.short	0x000c
        /*0012*/ 	.short	0x0058
        /*0014*/ 	.byte	0x00, 0xf5, 0x21, 0x00


	//----- nvinfo : EIATTR_KPARAM_INFO
	.align		4
.L_65:
        /*0018*/ 	.byte	0x04, 0x17
        /*001a*/ 	.short	(.L_67 - .L_66)
.L_66:
        /*001c*/ 	.word	0x00000000
        /*0020*/ 	.short	0x000b
        /*0022*/ 	.short	0x0050
        /*0024*/ 	.byte	0x00, 0xf5, 0x21, 0x00


	//----- nvinfo : EIATTR_KPARAM_INFO
	.align		4
.L_67:
        /*0028*/ 	.byte	0x04, 0x17
        /*002a*/ 	.short	(.L_69 - .L_68)
.L_68:
        /*002c*/ 	.word	0x00000000
        /*0030*/ 	.short	0x000a
        /*0032*/ 	.short	0x0048
        /*0034*/ 	.byte	0x00, 0xf5, 0x21, 0x00


	//----- nvinfo : EIATTR_KPARAM_INFO
	.align		4
.L_69:
        /*0038*/ 	.byte	0x04, 0x17
        /*003a*/ 	.short	(.L_71 - .L_70)
.L_70:
        /*003c*/ 	.word	0x00000000
        /*0040*/ 	.short	0x0009
        /*0042*/ 	.short	0x0040
        /*0044*/ 	.byte	0x00, 0xf5, 0x21, 0x00


	//----- nvinfo : EIATTR_KPARAM_INFO
	.align		4
.L_71:
        /*0048*/ 	.byte	0x04, 0x17
        /*004a*/ 	.short	(.L_73 - .L_72)
.L_72:
        /*004c*/ 	.word	0x00000000
        /*0050*/ 	.short	0x0008
        /*0052*/ 	.short	0x0038
        /*0054*/ 	.byte	0x00, 0xf0, 0x11, 0x00


	//----- nvinfo : EIATTR_KPARAM_INFO
	.align		4
.L_73:
        /*0058*/ 	.byte	0x04, 0x17
        /*005a*/ 	.short	(.L_75 - .L_74)
.L_74:
        /*005c*/ 	.word	0x00000000
        /*0060*/ 	.short	0x0007
        /*0062*/ 	.short	0x0030
        /*0064*/ 	.byte	0x00, 0xf5, 0x21, 0x00


	//----- nvinfo : EIATTR_KPARAM_INFO
	.align		4
.L_75:
        /*0068*/ 	.byte	0x04, 0x17
        /*006a*/ 	.short	(.L_77 - .L_76)
.L_76:
        /*006c*/ 	.word	0x00000000
        /*0070*/ 	.short	0x0006
        /*0072*/ 	.short	0x0028
        /*0074*/ 	.byte	0x00, 0xf5, 0x21, 0x00


	//----- nvinfo : EIATTR_KPARAM_INFO
	.align		4
.L_77:
        /*0078*/ 	.byte	0x04, 0x17
        /*007a*/ 	.short	(.L_79 - .L_78)
.L_78:
        /*007c*/ 	.word	0x00000000
        /*0080*/ 	.short	0x0005
        /*0082*/ 	.short	0x0020
        /*0084*/ 	.byte	0x00, 0xf5, 0x21, 0x00


	//----- nvinfo : EIATTR_KPARAM_INFO
	.align		4
.L_79:
        /*0088*/ 	.byte	0x04, 0x17
        /*008a*/ 	.short	(.L_81 - .L_80)
.L_80:
        /*008c*/ 	.word	0x00000000
        /*0090*/ 	.short	0x0004
        /*0092*/ 	.short	0x0018
        /*0094*/ 	.byte	0x00, 0xf5, 0x21, 0x00


	//----- nvinfo : EIATTR_KPARAM_INFO
	.align		4
.L_81:
        /*0098*/ 	.byte	0x04, 0x17
        /*009a*/ 	.short	(.L_83 - .L_82)
.L_82:
        /*009c*/ 	.word	0x00000000
        /*00a0*/ 	.short	0x0003
        /*00a2*/ 	.short	0x0010
        /*00a4*/ 	.byte	0x00, 0xf5, 0x21, 0x00


	//----- nvinfo : EIATTR_KPARAM_INFO
	.align		4
.L_83:
        /*00a8*/ 	.byte	0x04, 0x17
        /*00aa*/ 	.short	(.L_85 - .L_84)
.L_84:
        /*00ac*/ 	.word	0x00000000
        /*00b0*/ 	.short	0x0002
        /*00b2*/ 	.short	0x000c
        /*00b4*/ 	.byte	0x00, 0xf0, 0x11, 0x00


	//----- nvinfo : EIATTR_KPARAM_INFO
	.align		4
.L_85:
        /*00b8*/ 	.byte	0x04, 0x17
        /*00ba*/ 	.short	(.L_87 - .L_86)
.L_86:
        /*00bc*/ 	.word	0x00000000
        /*00c0*/ 	.short	0x0001
        /*00c2*/ 	.short	0x0008
        /*00c4*/ 	.byte	0x00, 0xf0, 0x11, 0x00


	//----- nvinfo : EIATTR_KPARAM_INFO
	.align		4
.L_87:
        /*00c8*/ 	.byte	0x04, 0x17
        /*00ca*/ 	.short	(.L_89 - .L_88)
.L_88:
        /*00cc*/ 	.word	0x00000000
        /*00d0*/ 	.short	0x0000
        /*00d2*/ 	.short	0x0000
        /*00d4*/ 	.byte	0x00, 0xf5, 0x21, 0x00


	//----- nvinfo : EIATTR_SPARSE_MMA_MASK
	.align		4
.L_89:
        /*00d8*/ 	.byte	0x03, 0x50
        /*00da*/ 	.short	0x0000


	//----- nvinfo : EIATTR_MAXREG_COUNT
	.align		4
        /*00dc*/ 	.byte	0x03, 0x1b
        /*00de*/ 	.short	0x00ff


	//----- nvinfo : EIATTR_MERCURY_ISA_VERSION
	.align		4
        /*00e0*/ 	.byte	0x03, 0x5f
        /*00e2*/ 	.short	0x0101


	//----- nvinfo : EIATTR_VRC_CTA_INIT_COUNT
	.align		4
        /*00e4*/ 	.byte	0x02, 0x4a
	.zero		1
	.zero		1


	//----- nvinfo : EIATTR_EXIT_INSTR_OFFSETS
	.align		4
        /*00e8*/ 	.byte	0x04, 0x1c
        /*00ea*/ 	.short	(.L_91 - .L_90)


	//   ....[0]....
.L_90:
        /*00ec*/ 	.word	0x00000070


	//   ....[1]....
        /*00f0*/ 	.word	0x000000a0


	//   ....[2]....
        /*00f4*/ 	.word	0x00000100


	//   ....[3]....
        /*00f8*/ 	.word	0x00001d40


	//   ....[4]....
        /*00fc*/ 	.word	0x00002080


	//   ....[5]....
        /*0100*/ 	.word	0x00002240


	//   ....[6]....
        /*0104*/ 	.word	0x000023d0


	//   ....[7]....
        /*0108*/ 	.word	0x00002460


	//----- nvinfo : EIATTR_CRS_STACK_SIZE
	.align		4
.L_91:
        /*010c*/ 	.byte	0x04, 0x1e
        /*010e*/ 	.short	(.L_93 - .L_92)
.L_92:
        /*0110*/ 	.word	0x00000000


	//----- nvinfo : EIATTR_CBANK_PARAM_SIZE
	.align		4
.L_93:
        /*0114*/ 	.byte	0x03, 0x19
        /*0116*/ 	.short	0x0060


	//----- nvinfo : EIATTR_PARAM_CBANK
	.align		4
        /*0118*/ 	.byte	0x04, 0x0a
        /*011a*/ 	.short	(.L_95 - .L_94)
	.align		4
.L_94:
        /*011c*/ 	.word	index@(.nv.constant0.damiani_volatmeter_batch_f32)
        /*0120*/ 	.short	0x0380
        /*0122*/ 	.short	0x0060


	//----- nvinfo : EIATTR_SW_WAR
	.align		4
.L_95:
        /*0124*/ 	.byte	0x04, 0x36
        /*0126*/ 	.short	(.L_97 - .L_96)
.L_96:
        /*0128*/ 	.word	0x00000008
.L_97:


//--------------------- .nv.callgraph             --------------------------
	.section	.nv.callgraph,"",@"SHT_CUDA_CALLGRAPH"
	.align	4
	.sectionentsize	8
	.align		4
        /*0000*/ 	.word	0x00000000
	.align		4
        /*0004*/ 	.word	0xffffffff
	.align		4
        /*0008*/ 	.word	0x00000000
	.align		4
        /*000c*/ 	.word	0xfffffffe
	.align		4
        /*0010*/ 	.word	0x00000000
	.align		4
        /*0014*/ 	.word	0xfffffffd
	.align		4
        /*0018*/ 	.word	0x00000000
	.align		4
        /*001c*/ 	.word	0xfffffffc


//--------------------- .text.damiani_volatmeter_many_series_one_param_time_major_f32 --------------------------
	.section	.text.damiani_volatmeter_many_series_one_param_time_major_f32,"ax",@progbits
	.align	128
        .global         damiani_volatmeter_many_series_one_param_time_major_f32
        .type           damiani_volatmeter_many_series_one_param_time_major_f32,@function
        .size           damiani_volatmeter_many_series_one_param_time_major_f32,(.L_x_80 - damiani_volatmeter_many_series_one_param_time_major_f32)
        .other          damiani_volatmeter_many_series_one_param_time_major_f32,@"STO_CUDA_ENTRY STV_DEFAULT"
damiani_volatmeter_many_series_one_param_time_major_f32:
.text.damiani_volatmeter_many_series_one_param_time_major_f32:
[----:B------:R-:W-:Y:S01]  /*0000*/  LDC R1, c[0x0][0x37c] ;  /* 0x0000df00ff017b82 */ /* 0x000fe20000000800 */
[----:B------:R-:W0:Y:S07]  /*0010*/  S2R R55, SR_CTAID.X ;  /* 0x0000000000377919 */ /* 0x000e2e0000002500 */
[----:B------:R-:W1:Y:S02]  /*0020*/  LDC.64 R2, c[0x0][0x398] ;  /* 0x0000e600ff027b82 */ /* 0x000e640000000a00 */
[----:B-1----:R-:W-:-:S04]  /*0030*/  ISETP.GE.AND P0, PT, R3, 0x1, PT ;  /* 0x000000010300780c */ /* 0x002fc80003f06270 */
[----:B0-----:R-:W-:-:S13]  /*0040*/  ISETP.GE.OR P0, PT, R55, R2, !P0 ;  /* 0x000000023700720c */ /* 0x001fda0004706670 */
[----:B------:R-:W-:Y:S05]  /*0050*/  @P0 EXIT ;  /* 0x000000000000094d */ /* 0x000fea0003800000 */
[----:B------:R-:W0:Y:S01]  /*0060*/  LDC.64 R4, c[0x0][0x3b8] ;  /* 0x0000ee00ff047b82 */ /* 0x000e220000000a00 */
[----:B------:R-:W1:Y:S01]  /*0070*/  LDCU.64 UR6, c[0x0][0x358] ;  /* 0x00006b00ff0677ac */ /* 0x000e620008000a00 */
[----:B0-----:R-:W-:-:S06]  /*0080*/  IMAD.WIDE.U32 R4, R55, 0x4, R4 ;  /* 0x0000000437047825 */ /* 0x001fcc00078e0004 */
[----:B-1----:R0:W5:Y:S01]  /*0090*/  LDG.E.CONSTANT R4, desc[UR6][R4.64] ;  /* 0x0000000604047981 */ /* 0x002162000c1e9900 */
[----:B------:R-:W1:Y:S02]  /*00a0*/  S2R R0, SR_TID.X ;  /* 0x0000000000007919 */ /* 0x000e640000002100 */
[----:B-1----:R-:W-:-:S13]  /*00b0*/  ISETP.NE.AND P0, PT, R0, RZ, PT ;  /* 0x000000ff0000720c */ /* 0x002fda0003f05270 */
[----:B0-----:R-:W-:Y:S05]  /*00c0*/  @P0 EXIT ;  /* 0x000000000000094d */ /* 0x001fea0003800000 */
[----:B------:R-:W0:Y:S01]  /*00d0*/  LDC.64 R8, c[0x0][0x3a8] ;  /* 0x0000ea00ff087b82 */ /* 0x000e220000000a00 */
[----:B-----5:R-:W-:-:S04]  /*00e0*/  VIMNMX R54, PT, PT, RZ, R4, !PT ;  /* 0x00000004ff367248 */ /* 0x020fc80007fe0100 */
[----:B------:R-:W-:-:S03]  /*00f0*/  ISETP.GE.U32.AND P0, PT, R54, R3, PT ;  /* 0x000000033600720c */ /* 0x000fc60003f06070 */
[----:B------:R-:W1:Y:S01]  /*0100*/  LDC.64 R6, c[0x0][0x3a0] ;  /* 0x0000e800ff067b82 */ /* 0x000e620000000a00 */
[----:B0-----:R-:W-:-:S04]  /*0110*/  VIMNMX R0, PT, PT, R8, R9, !PT ;  /* 0x0000000908007248 */ /* 0x001fc80007fe0100 */
[----:B-1----:R-:W-:-:S04]  /*0120*/  VIMNMX3 R0, R6, R7, R0, !PT ;  /* 0x000000070600720f */ /* 0x002fc80007800100 */
[----:B------:R-:W-:-:S05]  /*0130*/  VIMNMX R0, PT, PT, R0, 0x3, !PT ;  /* 0x0000000300007848 */ /* 0x000fca0007fe0100 */
[----:B------:R-:W-:Y:S01]  /*0140*/  VIADD R52, R0, 0xffffffff ;  /* 0xffffffff00347836 */ /* 0x000fe20000000000 */
[----:B------:R-:W-:Y:S06]  /*0150*/  @P0 BRA `(.L_x_0) ;  /* 0x0000001800bc0947 */ /* 0x000fec0003800000 */
[----:B------:R0:W1:Y:S01]  /*0160*/  I2F.F64 R24, R7 ;  /* 0x0000000700187312 */ /* 0x0000620000201c00 */
[----:B------:R-:W-:Y:S01]  /*0170*/  VIMNMX R0, PT, PT, R9, R7, !PT ;  /* 0x0000000709007248 */ /* 0x000fe20007fe0100 */
[----:B------:R-:W-:Y:S01]  /*0180*/  IMAD.IADD R51, R54, 0x1, -R7 ;  /* 0x0000000136337824 */ /* 0x000fe200078e0a07 */
[----:B------:R-:W-:Y:S01]  /*0190*/  IADD3 R16, PT, PT, -R6, RZ, RZ ;  /* 0x000000ff06107210 */ /* 0x000fe20007ffe1ff */
[C---:B------:R-:W-:Y:S01]  /*01a0*/  IMAD.SHL.U32 R5, R54.reuse, 0x2, RZ ;  /* 0x0000000236057824 */ /* 0x040fe200078e00ff */
[----:B------:R-:W-:Y:S01]  /*01b0*/  MOV R12, 0x7fc00000 ;  /* 0x7fc00000000c7802 */ /* 0x000fe20000000f00 */
[CC--:B------:R-:W-:Y:S01]  /*01c0*/  IMAD R32, R54.reuse, R2.reuse, RZ ;  /* 0x0000000236207224 */ /* 0x0c0fe200078e02ff */
[----:B------:R-:W-:Y:S01]  /*01d0*/  PRMT R10, RZ, 0x7610, R10 ;  /* 0x00007610ff0a7816 */ /* 0x000fe2000000000a */
[C---:B0-----:R-:W-:Y:S01]  /*01e0*/  VIADD R7, R54.reuse, 0xffffffff ;  /* 0xffffffff36077836 */ /* 0x041fe20000000000 */
[----:B------:R0:W2:Y:S01]  /*01f0*/  I2F.F64 R22, R9 ;  /* 0x0000000900167312 */ /* 0x0000a20000201c00 */
[----:B------:R-:W-:Y:S01]  /*0200*/  IMAD.IADD R53, R54, 0x1, -R9 ;  /* 0x0000000136357824 */ /* 0x000fe200078e0a09 */
[----:B------:R-:W-:Y:S01]  /*0210*/  CS2R R26, SRZ ;  /* 0x00000000001a7805 */ /* 0x000fe2000001ff00 */
[----:B------:R-:W-:Y:S01]  /*0220*/  VIADD R15, R5, 0xfffffffa ;  /* 0xfffffffa050f7836 */ /* 0x000fe20000000000 */
[----:B------:R-:W-:Y:S01]  /*0230*/  CS2R R28, SRZ ;  /* 0x00000000001c7805 */ /* 0x000fe2000001ff00 */
[-C--:B------:R-:W-:Y:S01]  /*0240*/  IMAD R30, R7, R2.reuse, RZ ;  /* 0x00000002071e7224 */ /* 0x080fe200078e02ff */
[----:B------:R-:W3:Y:S01]  /*0250*/  LDCU UR11, c[0x0][0x3a0] ;  /* 0x00007400ff0b77ac */ /* 0x000ee20008000800 */
[-C--:B------:R-:W-:Y:S01]  /*0260*/  IMAD R34, R5, R2.reuse, R2 ;  /* 0x0000000205227224 */ /* 0x080fe200078e0202 */
[----:B------:R4:W1:Y:S01]  /*0270*/  I2F.F64 R20, R8 ;  /* 0x0000000800147312 */ /* 0x0008620000201c00 */
[----:B------:R-:W-:Y:S01]  /*0280*/  IMAD.MOV R50, RZ, RZ, -R8 ;  /* 0x000000ffff327224 */ /* 0x000fe200078e0a08 */
[----:B0-----:R-:W-:Y:S01]  /*0290*/  IADD3 R9, PT, PT, R32, R55, RZ ;  /* 0x0000003720097210 */ /* 0x001fe20007ffe0ff */
[----:B------:R-:W-:Y:S01]  /*02a0*/  IMAD.IADD R14, R54, 0x1, -R3 ;  /* 0x00000001360e7824 */ /* 0x000fe200078e0a03 */
[----:B------:R-:W0:Y:S01]  /*02b0*/  LDCU UR12, c[0x0][0x3a8] ;  /* 0x00007500ff0c77ac */ /* 0x000e220008000800 */
[----:B------:R-:W-:-:S02]  /*02c0*/  IMAD R17, R53, R2, R55 ;  /* 0x0000000235117224 */ /* 0x000fc400078e0237 */
[-CC-:B------:R-:W-:Y:S01]  /*02d0*/  IMAD R15, R15, R2.reuse, R55.reuse ;  /* 0x000000020f0f7224 */ /* 0x180fe200078e0237 */
[----:B------:R5:W0:Y:S01]  /*02e0*/  I2F.F64 R18, R6 ;  /* 0x0000000600127312 */ /* 0x000a220000201c00 */
[--C-:B------:R-:W-:Y:S01]  /*02f0*/  IMAD R13, R51, R2, R55.reuse ;  /* 0x00000002330d7224 */ /* 0x100fe200078e0237 */
[----:B------:R-:W0:Y:S01]  /*0300*/  LDCU UR5, c[0x0][0x3b0] ;  /* 0x00007600ff0577ac */ /* 0x000e220008000800 */
[----:B----4-:R-:W-:Y:S02]  /*0310*/  IMAD.MOV.U32 R8, RZ, RZ, R54 ;  /* 0x000000ffff087224 */ /* 0x010fe400078e0036 */
[----:B------:R-:W-:Y:S01]  /*0320*/  IMAD.MOV.U32 R4, RZ, RZ, 0x7fc00000 ;  /* 0x7fc00000ff047424 */ /* 0x000fe200078e00ff */
[----:B------:R-:W-:Y:S01]  /*0330*/  UMOV UR4, 0x1 ;  /* 0x0000000100047882 */ /* 0x000fe20000000000 */
[----:B------:R-:W-:Y:S02]  /*0340*/  IMAD R11, R32, 0x2, R55 ;  /* 0x00000002200b7824 */ /* 0x000fe400078e0237 */
[----:B-----5:R-:W-:-:S02]  /*0350*/  IMAD.MOV.U32 R6, RZ, RZ, 0x7fc00000 ;  /* 0x7fc00000ff067424 */ /* 0x020fc400078e00ff */
[----:B------:R-:W-:Y:S02]  /*0360*/  VIADD R0, R0, 0xffffffff ;  /* 0xffffffff00007836 */ /* 0x000fe40000000000 */
[--C-:B------:R-:W-:Y:S02]  /*0370*/  IMAD R7, R30, 0x2, R55.reuse ;  /* 0x000000021e077824 */ /* 0x100fe400078e0237 */
[----:B-123--:R-:W-:-:S07]  /*0380*/  IMAD.IADD R5, R34, 0x1, R55 ;  /* 0x0000000122057824 */ /* 0x00efce00078e0237 */
.L_x_19:
[----:B-1----:R-:W1:Y:S08]  /*0390*/  LDC.64 R34, c[0x0][0x390] ;  /* 0x0000e400ff227b82 */ /* 0x002e700000000a00 */
[----:B----4-:R-:W2:Y:S08]  /*03a0*/  LDC.64 R30, c[0x0][0x380] ;  /* 0x0000e000ff1e7b82 */ /* 0x010eb00000000a00 */
[----:B---3--:R-:W3:Y:S01]  /*03b0*/  LDC.64 R2, c[0x0][0x388] ;  /* 0x0000e200ff027b82 */ /* 0x008ee20000000a00 */
[----:B-1----:R-:W-:-:S06]  /*03c0*/  IMAD.WIDE R34, R9, 0x4, R34 ;  /* 0x0000000409227825 */ /* 0x002fcc00078e0222 */
[----:B------:R-:W4:Y:S01]  /*03d0*/  LDG.E.CONSTANT R35, desc[UR6][R34.64] ;  /* 0x0000000622237981 */ /* 0x000f22000c1e9900 */
[----:B--2---:R-:W-:-:S06]  /*03e0*/  IMAD.WIDE R30, R9, 0x4, R30 ;  /* 0x00000004091e7825 */ /* 0x004fcc00078e021e */
[----:B------:R-:W2:Y:S01]  /*03f0*/  LDG.E.CONSTANT R31, desc[UR6][R30.64] ;  /* 0x000000061e1f7981 */ /* 0x000ea2000c1e9900 */
[----:B---3--:R-:W-:-:S06]  /*0400*/  IMAD.WIDE R32, R9, 0x4, R2 ;  /* 0x0000000409207825 */ /* 0x008fcc00078e0202 */
[----:B------:R-:W3:Y:S01]  /*0410*/  LDG.E.CONSTANT R32, desc[UR6][R32.64] ;  /* 0x0000000620207981 */ /* 0x000ee2000c1e9900 */
[----:B------:R-:W-:Y:S02]  /*0420*/  LOP3.LUT P0, RZ, R10, 0xff, RZ, 0xc0, !PT ;  /* 0x000000ff0aff7812 */ /* 0x000fe4000780c0ff */
[----:B------:R-:W-:Y:S01]  /*0430*/  CS2R R2, SRZ ;  /* 0x0000000000027805 */ /* 0x000fe2000001ff00 */
[----:B------:R-:W-:-:S04]  /*0440*/  UIADD3 UR10, UPT, UPT, UR4, -0x1, URZ ;  /* 0xffffffff040a7890 */ /* 0x000fc8000fffe0ff */
[----:B------:R-:W-:Y:S01]  /*0450*/  UISETP.GE.AND UP0, UPT, UR10, UR11, UPT ;  /* 0x0000000b0a00728c */ /* 0x000fe2000bf06270 */
[----:B----4-:R-:W-:-:S13]  /*0460*/  FSETP.EQU.OR P0, PT, |R35|, +INF , !P0 ;  /* 0x7f8000002300780b */ /* 0x010fda000470a600 */
[C---:B--2---:R-:W-:Y:S01]  /*0470*/  @!P0 FADD R37, R31.reuse, -R12 ;  /* 0x8000000c1f258221 */ /* 0x044fe20000000000 */
[----:B---3--:R-:W-:Y:S01]  /*0480*/  @!P0 FADD R36, R31, -R32 ;  /* 0x800000201f248221 */ /* 0x008fe20000000000 */
[----:B------:R-:W-:-:S05]  /*0490*/  @!P0 FADD R38, R32, -R12 ;  /* 0x8000000c20268221 */ /* 0x000fca0000000000 */
[----:B------:R-:W-:-:S04]  /*04a0*/  @!P0 FMNMX3 R36, |R37|, |R38|, R36, !PT ;  /* 0x4000002625248276 */ /* 0x000fc80007800224 */
[----:B------:R1:W2:Y:S01]  /*04b0*/  @!P0 F2F.F64.F32 R2, R36 ;  /* 0x0000002400028310 */ /* 0x0002a20000201800 */
[----:B------:R-:W-:-:S04]  /*04c0*/  FSETP.NE.AND P1, PT, |R35|, +INF , PT ;  /* 0x7f8000002300780b */ /* 0x000fc80003f25200 */
[----:B------:R-:W-:Y:S02]  /*04d0*/  SEL R10, R10, 0x1, !P1 ;  /* 0x000000010a0a7807 */ /* 0x000fe40004800000 */
[----:B------:R-:W-:Y:S01]  /*04e0*/  FSEL R12, R12, R35, !P1 ;  /* 0x000000230c0c7208 */ /* 0x000fe20004800000 */
[----:B-1----:R-:W-:Y:S06]  /*04f0*/  BRA.U UP0, `(.L_x_1) ;  /* 0x00000001006c7547 */ /* 0x002fec000b800000 */
[----:B------:R-:W-:Y:S01]  /*0500*/  ISETP.NE.AND P0, PT, R16, -0x1, PT ;  /* 0xffffffff1000780c */ /* 0x000fe20003f05270 */
[----:B--2---:R-:W-:-:S12]  /*0510*/  DADD R28, R28, R2 ;  /* 0x000000001c1c7229 */ /* 0x004fd80000000002 */
[----:B------:R-:W-:Y:S05]  /*0520*/  @P0 BRA `(.L_x_2) ;  /* 0x0000000000c80947 */ /* 0x000fea0003800000 */
[----:B0-----:R-:W0:Y:S01]  /*0530*/  MUFU.RCP64H R31, R19 ;  /* 0x00000013001f7308 */ /* 0x001e220000001800 */
[----:B------:R-:W-:Y:S01]  /*0540*/  IMAD.MOV.U32 R30, RZ, RZ, 0x1 ;  /* 0x00000001ff1e7424 */ /* 0x000fe200078e00ff */
[----:B------:R-:W-:-:S05]  /*0550*/  FSETP.GEU.AND P1, PT, |R29|, 6.5827683646048100446e-37, PT ;  /* 0x036000001d00780b */ /* 0x000fca0003f2e200 */
[----:B0-----:R-:W-:-:S08]  /*0560*/  DFMA R32, R30, -R18, 1 ;  /* 0x3ff000001e20742b */ /* 0x001fd00000000812 */
[----:B------:R-:W-:-:S08]  /*0570*/  DFMA R32, R32, R32, R32 ;  /* 0x000000202020722b */ /* 0x000fd00000000020 */
[----:B------:R-:W-:-:S08]  /*0580*/  DFMA R32, R30, R32, R30 ;  /* 0x000000201e20722b */ /* 0x000fd0000000001e */
[----:B------:R-:W-:-:S08]  /*0590*/  DFMA R30, R32, -R18, 1 ;  /* 0x3ff00000201e742b */ /* 0x000fd00000000812 */
[----:B------:R-:W-:-:S08]  /*05a0*/  DFMA R30, R32, R30, R32 ;  /* 0x0000001e201e722b */ /* 0x000fd00000000020 */
[----:B------:R-:W-:-:S08]  /*05b0*/  DMUL R32, R28, R30 ;  /* 0x0000001e1c207228 */ /* 0x000fd00000000000 */
[----:B------:R-:W-:-:S08]  /*05c0*/  DFMA R34, R32, -R18, R28 ;  /* 0x800000122022722b */ /* 0x000fd0000000001c */
[----:B------:R-:W-:-:S10]  /*05d0*/  DFMA R30, R30, R34, R32 ;  /* 0x000000221e1e722b */ /* 0x000fd40000000020 */
[----:B------:R-:W-:-:S05]  /*05e0*/  FFMA R4, RZ, R19, R31 ;  /* 0x00000013ff047223 */ /* 0x000fca000000001f */
[----:B------:R-:W-:-:S13]  /*05f0*/  FSETP.GT.AND P0, PT, |R4|, 1.469367938527859385e-39, PT ;  /* 0x001000000400780b */ /* 0x000fda0003f04200 */
[----:B------:R-:W-:Y:S05]  /*0600*/  @P0 BRA P1, `(.L_x_3) ;  /* 0x0000000000200947 */ /* 0x000fea0000800000 */
[----:B------:R-:W-:Y:S01]  /*0610*/  MOV R40, R28 ;  /* 0x0000001c00287202 */ /* 0x000fe20000000f00 */
[----:B------:R-:W-:Y:S01]  /*0620*/  IMAD.MOV.U32 R41, RZ, RZ, R29 ;  /* 0x000000ffff297224 */ /* 0x000fe200078e001d */
[----:B------:R-:W-:Y:S01]  /*0630*/  MOV R56, 0x670 ;  /* 0x0000067000387802 */ /* 0x000fe20000000f00 */
[----:B------:R-:W-:Y:S02]  /*0640*/  IMAD.MOV.U32 R38, RZ, RZ, R18 ;  /* 0x000000ffff267224 */ /* 0x000fe400078e0012 */
[----:B------:R-:W-:-:S07]  /*0650*/  IMAD.MOV.U32 R39, RZ, RZ, R19 ;  /* 0x000000ffff277224 */ /* 0x000fce00078e0013 */
[----:B------:R-:W-:Y:S05]  /*0660*/  CALL.REL.NOINC `($__internal_0_$__cuda_sm20_div_rn_f64_full) ;  /* 0x0000001800747944 */ /* 0x000fea0003c00000 */
[----:B------:R-:W-:Y:S01]  /*0670*/  IMAD.MOV.U32 R30, RZ, RZ, R36 ;  /* 0x000000ffff1e7224 */ /* 0x000fe200078e0024 */
[----:B------:R-:W-:-:S07]  /*0680*/  MOV R31, R37 ;  /* 0x00000025001f7202 */ /* 0x000fce0000000f00 */
.L_x_3:
[----:B------:R4:W0:Y:S01]  /*0690*/  F2F.F32.F64 R4, R30 ;  /* 0x0000001e00047310 */ /* 0x0008220000301000 */
[----:B------:R-:W-:Y:S05]  /*06a0*/  BRA `(.L_x_2) ;  /* 0x0000000000687947 */ /* 0x000fea0003800000 */
.L_x_1:
[----:B------:R-:W-:-:S13]  /*06b0*/  FSETP.NAN.AND P0, PT, |R4|, |R4|, PT ;  /* 0x400000040400720b */ /* 0x000fda0003f08200 */
[----:B------:R-:W-:Y:S05]  /*06c0*/  @P0 BRA `(.L_x_2) ;  /* 0x0000000000600947 */ /* 0x000fea0003800000 */
[----:B0-----:R-:W0:Y:S01]  /*06d0*/  MUFU.RCP64H R31, R19 ;  /* 0x00000013001f7308 */ /* 0x001e220000001800 */
[----:B------:R-:W-:Y:S01]  /*06e0*/  IMAD.MOV.U32 R30, RZ, RZ, 0x1 ;  /* 0x00000001ff1e7424 */ /* 0x000fe200078e00ff */
[----:B------:R-:W-:-:S06]  /*06f0*/  DADD R40, R18, -1 ;  /* 0xbff0000012287429 */ /* 0x000fcc0000000000 */
[----:B------:R-:W2:Y:S01]  /*0700*/  F2F.F64.F32 R34, R4 ;  /* 0x0000000400227310 */ /* 0x000ea20000201800 */
[----:B0-----:R-:W-:Y:S02]  /*0710*/  DFMA R32, R30, -R18, 1 ;  /* 0x3ff000001e20742b */ /* 0x001fe40000000812 */
[----:B--2---:R-:W-:-:S06]  /*0720*/  DFMA R40, R34, R40, R2 ;  /* 0x000000282228722b */ /* 0x004fcc0000000002 */
[----:B------:R-:W-:-:S08]  /*0730*/  DFMA R32, R32, R32, R32 ;  /* 0x000000202020722b */ /* 0x000fd00000000020 */
[----:B------:R-:W-:Y:S01]  /*0740*/  DFMA R32, R30, R32, R30 ;  /* 0x000000201e20722b */ /* 0x000fe2000000001e */
[----:B------:R-:W-:-:S07]  /*0750*/  FSETP.GEU.AND P1, PT, |R41|, 6.5827683646048100446e-37, PT ;  /* 0x036000002900780b */ /* 0x000fce0003f2e200 */
        /* <DEDUP_REMOVED lines=8> */
[----:B------:R-:W-:Y:S01]  /*07e0*/  IMAD.MOV.U32 R38, RZ, RZ, R18 ;  /* 0x000000ffff267224 */ /* 0x000fe200078e0012 */
[----:B------:R-:W-:Y:S01]  /*07f0*/  MOV R56, 0x820 ;  /* 0x0000082000387802 */ /* 0x000fe20000000f00 */
[----:B------:R-:W-:-:S07]  /*0800*/  IMAD.MOV.U32 R39, RZ, RZ, R19 ;  /* 0x000000ffff277224 */ /* 0x000fce00078e0013 */
[----:B------:R-:W-:Y:S05]  /*0810*/  CALL.REL.NOINC `($__internal_0_$__cuda_sm20_div_rn_f64_full) ;  /* 0x0000001800087944 */ /* 0x000fea0003c00000 */
[----:B------:R-:W-:Y:S01]  /*0820*/  IMAD.MOV.U32 R30, RZ, RZ, R36 ;  /* 0x000000ffff1e7224 */ /* 0x000fe200078e0024 */
[----:B------:R-:W-:-:S07]  /*0830*/  MOV R31, R37 ;  /* 0x00000025001f7202 */ /* 0x000fce0000000f00 */
.L_x_4:
[----:B------:R1:W3:Y:S02]  /*0840*/  F2F.F32.F64 R4, R30 ;  /* 0x0000001e00047310 */ /* 0x0002e40000301000 */
.L_x_2:
[----:B0-----:R-:W-:-:S09]  /*0850*/  UISETP.GE.AND UP0, UPT, UR10, UR12, UPT ;  /* 0x0000000c0a00728c */ /* 0x001fd2000bf06270 */
[----:B------:R-:W-:Y:S05]  /*0860*/  BRA.U UP0, `(.L_x_5) ;  /* 0x00000001006c7547 */ /* 0x000fea000b800000 */
[----:B------:R-:W-:Y:S01]  /*0870*/  ISETP.NE.AND P0, PT, R50, -0x1, PT ;  /* 0xffffffff3200780c */ /* 0x000fe20003f05270 */
[----:B--2---:R-:W-:-:S12]  /*0880*/  DADD R26, R26, R2 ;  /* 0x000000001a1a7229 */ /* 0x004fd80000000002 */
[----:B------:R-:W-:Y:S05]  /*0890*/  @P0 BRA `(.L_x_6) ;  /* 0x0000000000c80947 */ /* 0x000fea0003800000 */
[----:B------:R-:W1:Y:S01]  /*08a0*/  MUFU.RCP64H R3, R21 ;  /* 0x0000001500037308 */ /* 0x000e620000001800 */
[----:B------:R-:W-:Y:S01]  /*08b0*/  IMAD.MOV.U32 R2, RZ, RZ, 0x1 ;  /* 0x00000001ff027424 */ /* 0x000fe200078e00ff */
[----:B------:R-:W-:-:S05]  /*08c0*/  FSETP.GEU.AND P1, PT, |R27|, 6.5827683646048100446e-37, PT ;  /* 0x036000001b00780b */ /* 0x000fca0003f2e200 */
[----:B-1--4-:R-:W-:-:S08]  /*08d0*/  DFMA R30, R2, -R20, 1 ;  /* 0x3ff00000021e742b */ /* 0x012fd00000000814 */
        /* <DEDUP_REMOVED lines=11> */
[----:B------:R-:W-:Y:S01]  /*0990*/  MOV R39, R21 ;  /* 0x0000001500277202 */ /* 0x000fe20000000f00 */
[----:B------:R-:W-:Y:S01]  /*09a0*/  IMAD.MOV.U32 R41, RZ, RZ, R27 ;  /* 0x000000ffff297224 */ /* 0x000fe200078e001b */
[----:B------:R-:W-:Y:S01]  /*09b0*/  MOV R56, 0x9e0 ;  /* 0x000009e000387802 */ /* 0x000fe20000000f00 */
[----:B------:R-:W-:-:S07]  /*09c0*/  IMAD.MOV.U32 R38, RZ, RZ, R20 ;  /* 0x000000ffff267224 */ /* 0x000fce00078e0014 */
[----:B---3--:R-:W-:Y:S05]  /*09d0*/  CALL.REL.NOINC `($__internal_0_$__cuda_sm20_div_rn_f64_full) ;  /* 0x0000001400987944 */ /* 0x008fea0003c00000 */
[----:B------:R-:W-:Y:S02]  /*09e0*/  IMAD.MOV.U32 R2, RZ, RZ, R36 ;  /* 0x000000ffff027224 */ /* 0x000fe400078e0024 */
[----:B------:R-:W-:-:S07]  /*09f0*/  IMAD.MOV.U32 R3, RZ, RZ, R37 ;  /* 0x000000ffff037224 */ /* 0x000fce00078e0025 */
.L_x_7:
[----:B------:R0:W2:Y:S01]  /*0a00*/  F2F.F32.F64 R6, R2 ;  /* 0x0000000200067310 */ /* 0x0000a20000301000 */
[----:B------:R-:W-:Y:S05]  /*0a10*/  BRA `(.L_x_6) ;  /* 0x0000000000687947 */ /* 0x000fea0003800000 */
.L_x_5:
[----:B------:R-:W-:-:S13]  /*0a20*/  FSETP.NAN.AND P0, PT, |R6|, |R6|, PT ;  /* 0x400000060600720b */ /* 0x000fda0003f08200 */
[----:B------:R-:W-:Y:S05]  /*0a30*/  @P0 BRA `(.L_x_6) ;  /* 0x0000000000600947 */ /* 0x000fea0003800000 */
[----:B-1--4-:R-:W0:Y:S01]  /*0a40*/  MUFU.RCP64H R31, R21 ;  /* 0x00000015001f7308 */ /* 0x012e220000001800 */
        /* <DEDUP_REMOVED lines=17> */
[----:B------:R-:W-:Y:S02]  /*0b60*/  MOV R39, R21 ;  /* 0x0000001500277202 */ /* 0x000fe40000000f00 */
[----:B------:R-:W-:-:S07]  /*0b70*/  MOV R56, 0xb90 ;  /* 0x00000b9000387802 */ /* 0x000fce0000000f00 */
[----:B---3--:R-:W-:Y:S05]  /*0b80*/  CALL.REL.NOINC `($__internal_0_$__cuda_sm20_div_rn_f64_full) ;  /* 0x00000014002c7944 */ /* 0x008fea0003c00000 */
[----:B------:R-:W-:Y:S02]  /*0b90*/  IMAD.MOV.U32 R2, RZ, RZ, R36 ;  /* 0x000000ffff027224 */ /* 0x000fe400078e0024 */
[----:B------:R-:W-:-:S07]  /*0ba0*/  IMAD.MOV.U32 R3, RZ, RZ, R37 ;  /* 0x000000ffff037224 */ /* 0x000fce00078e0025 */
.L_x_8:
[----:B------:R0:W1:Y:S02]  /*0bb0*/  F2F.F32.F64 R6, R2 ;  /* 0x0000000200067310 */ /* 0x0000640000301000 */
.L_x_6:
[----:B------:R-:W-:-:S13]  /*0bc0*/  ISETP.LE.AND P0, PT, R52, UR10, PT ;  /* 0x0000000a34007c0c */ /* 0x000fda000bf03270 */
[----:B------:R-:W-:Y:S05]  /*0bd0*/  @!P0 BRA `(.L_x_9) ;  /* 0x0000000c00d88947 */ /* 0x000fea0003800000 */
[----:B-12-4-:R-:W0:Y:S01]  /*0be0*/  F2F.F64.F32 R30, R6 ;  /* 0x00000006001e7310 */ /* 0x016e220000201800 */
[----:B------:R-:W-:Y:S01]  /*0bf0*/  UMOV UR8, 0x102f4fd ;  /* 0x0102f4fd00087882 */ /* 0x000fe20000000000 */
[----:B------:R-:W-:Y:S01]  /*0c00*/  UMOV UR9, 0x3e800000 ;  /* 0x3e80000000097882 */ /* 0x000fe20000000000 */
[C---:B------:R-:W-:Y:S02]  /*0c10*/  FSETP.NEU.AND P0, PT, R6.reuse, RZ, PT ;  /* 0x000000ff0600720b */ /* 0x040fe40003f0d000 */
[----:B------:R-:W-:Y:S02]  /*0c20*/  FSETP.NAN.AND P1, PT, |R6|, |R6|, PT ;  /* 0x400000060600720b */ /* 0x000fe40003f28200 */
[----:B------:R-:W-:Y:S01]  /*0c30*/  ISETP.NE.AND P2, PT, R8, RZ, PT ;  /* 0x000000ff0800720c */ /* 0x000fe20003f45270 */
[----:B---3--:R-:W1:Y:S01]  /*0c40*/  F2F.F64.F32 R40, R4 ;  /* 0x0000000400287310 */ /* 0x008e620000201800 */
[----:B0-----:R-:W-:-:S10]  /*0c50*/  DADD R2, R30, UR8 ;  /* 0x000000081e027e29 */ /* 0x001fd40008000000 */
[-C--:B------:R-:W-:Y:S02]  /*0c60*/  FSEL R39, R31, R3.reuse, P0 ;  /* 0x000000031f277208 */ /* 0x080fe40000000000 */
[-C--:B------:R-:W-:Y:S02]  /*0c70*/  FSEL R31, R30, R2.reuse, P0 ;  /* 0x000000021e1f7208 */ /* 0x080fe40000000000 */
[----:B------:R-:W-:Y:S02]  /*0c80*/  FSEL R39, R39, R3, !P1 ;  /* 0x0000000327277208 */ /* 0x000fe40004800000 */
[----:B------:R-:W-:Y:S01]  /*0c90*/  FSEL R38, R31, R2, !P1 ;  /* 0x000000021f267208 */ /* 0x000fe20004800000 */
[----:B------:R-:W-:Y:S01]  /*0ca0*/  IMAD.MOV.U32 R2, RZ, RZ, 0x1 ;  /* 0x00000001ff027424 */ /* 0x000fe200078e00ff */
[----:B------:R-:W0:Y:S01]  /*0cb0*/  MUFU.RCP64H R3, R39 ;  /* 0x0000002700037308 */ /* 0x000e220000001800 */
[----:B-1----:R-:W-:-:S04]  /*0cc0*/  FSETP.GEU.AND P0, PT, |R41|, 6.5827683646048100446e-37, PT ;  /* 0x036000002900780b */ /* 0x002fc80003f0e200 */
[----:B0-----:R-:W-:-:S08]  /*0cd0*/  DFMA R30, -R38, R2, 1 ;  /* 0x3ff00000261e742b */ /* 0x001fd00000000102 */
[----:B------:R-:W-:-:S08]  /*0ce0*/  DFMA R30, R30, R30, R30 ;  /* 0x0000001e1e1e722b */ /* 0x000fd0000000001e */
[----:B------:R-:W-:-:S08]  /*0cf0*/  DFMA R2, R2, R30, R2 ;  /* 0x0000001e0202722b */ /* 0x000fd00000000002 */
[----:B------:R-:W-:-:S08]  /*0d00*/  DFMA R30, -R38, R2, 1 ;  /* 0x3ff00000261e742b */ /* 0x000fd00000000102 */
[----:B------:R-:W-:-:S08]  /*0d10*/  DFMA R30, R2, R30, R2 ;  /* 0x0000001e021e722b */ /* 0x000fd00000000002 */
[----:B------:R-:W-:-:S08]  /*0d20*/  DMUL R2, R40, R30 ;  /* 0x0000001e28027228 */ /* 0x000fd00000000000 */
[----:B------:R-:W-:-:S08]  /*0d30*/  DFMA R32, -R38, R2, R40 ;  /* 0x000000022620722b */ /* 0x000fd00000000128 */
[----:B------:R-:W-:-:S10]  /*0d40*/  DFMA R32, R30, R32, R2 ;  /* 0x000000201e20722b */ /* 0x000fd40000000002 */
[----:B------:R-:W-:-:S05]  /*0d50*/  FFMA R2, RZ, R39, R33 ;  /* 0x00000027ff027223 */ /* 0x000fca0000000021 */
[----:B------:R-:W-:Y:S02]  /*0d60*/  FSETP.GT.AND P1, PT, |R2|, 1.469367938527859385e-39, PT ;  /* 0x001000000200780b */ /* 0x000fe40003f24200 */
[----:B------:R-:W-:Y:S01]  /*0d70*/  CS2R R2, SRZ ;  /* 0x0000000000027805 */ /* 0x000fe2000001ff00 */
[----:B------:R-:W-:Y:S10]  /*0d80*/  @!P2 BRA `(.L_x_10) ;  /* 0x00000000002ca947 */ /* 0x000ff40003800000 */
[----:B------:R-:W0:Y:S02]  /*0d90*/  LDC.64 R30, c[0x0][0x3d0] ;  /* 0x0000f400ff1e7b82 */ /* 0x000e240000000a00 */
[----:B0-----:R-:W-:-:S06]  /*0da0*/  IMAD.WIDE.U32 R34, R7, 0x4, R30 ;  /* 0x0000000407227825 */ /* 0x001fcc00078e001e */
[----:B------:R-:W2:Y:S01]  /*0db0*/  LDG.E R34, desc[UR6][R34.64] ;  /* 0x0000000622227981 */ /* 0x000ea2000c1e1900 */
[----:B------:R-:W-:Y:S02]  /*0dc0*/  ISETP.GE.U32.AND P3, PT, R8, 0x3, PT ;  /* 0x000000030800780c */ /* 0x000fe40003f66070 */
[----:B--2---:R-:W-:-:S04]  /*0dd0*/  FSETP.NAN.AND P2, PT, |R34|, |R34|, PT ;  /* 0x400000222200720b */ /* 0x004fc80003f48200 */
[----:B------:R-:W-:-:S07]  /*0de0*/  FSEL R3, R34, RZ, !P2 ;  /* 0x000000ff22037208 */ /* 0x000fce0005000000 */
[----:B------:R-:W-:Y:S05]  /*0df0*/  @!P3 BRA `(.L_x_10) ;  /* 0x000000000010b947 */ /* 0x000fea0003800000 */
[----:B------:R-:W-:-:S06]  /*0e00*/  IMAD.WIDE.U32 R30, R15, 0x4, R30 ;  /* 0x000000040f1e7825 */ /* 0x000fcc00078e001e */
[----:B------:R-:W2:Y:S02]  /*0e10*/  LDG.E R30, desc[UR6][R30.64] ;  /* 0x000000061e1e7981 */ /* 0x000ea4000c1e1900 */
[----:B--2---:R-:W-:-:S13]  /*0e20*/  FSETP.NAN.AND P2, PT, |R30|, |R30|, PT ;  /* 0x4000001e1e00720b */ /* 0x004fda0003f48200 */
[----:B------:R-:W-:-:S07]  /*0e30*/  @!P2 IMAD.MOV.U32 R2, RZ, RZ, R30 ;  /* 0x000000ffff02a224 */ /* 0x000fce00078e001e */
.L_x_10:
[----:B------:R-:W-:Y:S05]  /*0e40*/  @P1 BRA P0, `(.L_x_11) ;  /* 0x0000000000101947 */ /* 0x000fea0000000000 */
[----:B------:R-:W-:-:S07]  /*0e50*/  MOV R56, 0xe70 ;  /* 0x00000e7000387802 */ /* 0x000fce0000000f00 */
[----:B------:R-:W-:Y:S05]  /*0e60*/  CALL.REL.NOINC `($__internal_0_$__cuda_sm20_div_rn_f64_full) ;  /* 0x0000001000747944 */ /* 0x000fea0003c00000 */
[----:B------:R-:W-:Y:S01]  /*0e70*/  MOV R32, R36 ;  /* 0x0000002400207202 */ /* 0x000fe20000000f00 */
[----:B------:R-:W-:-:S07]  /*0e80*/  IMAD.MOV.U32 R33, RZ, RZ, R37 ;  /* 0x000000ffff217224 */ /* 0x000fce00078e0025 */
.L_x_11:
[----:B------:R-:W-:Y:S01]  /*0e90*/  FADD R34, R3, -R2 ;  /* 0x8000000203227221 */ /* 0x000fe20000000000 */
[----:B------:R-:W-:Y:S01]  /*0ea0*/  ISETP.LE.AND P0, PT, R0, UR10, PT ;  /* 0x0000000a00007c0c */ /* 0x000fe2000bf03270 */
[----:B------:R-:W0:Y:S02]  /*0eb0*/  LDC.64 R2, c[0x0][0x3d0] ;  /* 0x0000f400ff027b82 */ /* 0x000e240000000a00 */
[----:B------:R-:W1:Y:S02]  /*0ec0*/  F2F.F64.F32 R30, R34 ;  /* 0x00000022001e7310 */ /* 0x000e640000201800 */
[----:B-1----:R-:W-:Y:S01]  /*0ed0*/  DFMA R30, R30, 0.5, R32 ;  /* 0x3fe000001e1e782b */ /* 0x002fe20000000020 */
[----:B0-----:R-:W-:-:S09]  /*0ee0*/  IMAD.WIDE.U32 R2, R11, 0x4, R2 ;  /* 0x000000040b027825 */ /* 0x001fd200078e0002 */
[----:B------:R-:W0:Y:S02]  /*0ef0*/  F2F.F32.F64 R31, R30 ;  /* 0x0000001e001f7310 */ /* 0x000e240000301000 */
[----:B0-----:R0:W-:Y:S01]  /*0f00*/  STG.E desc[UR6][R2.64], R31 ;  /* 0x0000001f02007986 */ /* 0x0011e2000c101906 */
[----:B------:R-:W-:Y:S05]  /*0f10*/  @!P0 BRA `(.L_x_9) ;  /* 0x0000000c00088947 */ /* 0x000fea0003800000 */
[----:B------:R-:W1:Y:S01]  /*0f20*/  LDC.64 R38, c[0x0][0x3c0] ;  /* 0x0000f000ff267b82 */ /* 0x000e620000000a00 */
[----:B------:R-:W-:-:S07]  /*0f30*/  ISETP.GE.AND P0, PT, R51, RZ, PT ;  /* 0x000000ff3300720c */ /* 0x000fce0003f06270 */
[----:B------:R-:W2:Y:S01]  /*0f40*/  LDC.64 R36, c[0x0][0x3c8] ;  /* 0x0000f200ff247b82 */ /* 0x000ea20000000a00 */
[----:B-1----:R-:W-:-:S05]  /*0f50*/  IMAD.WIDE R40, R9, 0x8, R38 ;  /* 0x0000000809287825 */ /* 0x002fca00078e0226 */
[----:B0-----:R-:W-:Y:S01]  /*0f60*/  @P0 IMAD.WIDE.U32 R2, R13, 0x8, R38 ;  /* 0x000000080d020825 */ /* 0x001fe200078e0026 */
[----:B------:R-:W3:Y:S05]  /*0f70*/  LDG.E.64.CONSTANT R40, desc[UR6][R40.64] ;  /* 0x0000000628287981 */ /* 0x000eea000c1e9b00 */
[----:B------:R-:W4:Y:S01]  /*0f80*/  @P0 LDG.E.64.CONSTANT R2, desc[UR6][R2.64] ;  /* 0x0000000602020981 */ /* 0x000f22000c1e9b00 */
[----:B--2---:R-:W-:Y:S01]  /*0f90*/  IMAD.WIDE R30, R9, 0x8, R36 ;  /* 0x00000008091e7825 */ /* 0x004fe200078e0224 */
[----:B------:R-:W-:-:S03]  /*0fa0*/  ISETP.GE.AND P1, PT, R53, RZ, PT ;  /* 0x000000ff3500720c */ /* 0x000fc60003f26270 */
[----:B------:R-:W-:Y:S02]  /*0fb0*/  @P0 IMAD.WIDE.U32 R42, R13, 0x8, R36 ;  /* 0x000000080d2a0825 */ /* 0x000fe400078e0024 */
[----:B------:R-:W2:Y:S04]  /*0fc0*/  LDG.E.64.CONSTANT R30, desc[UR6][R30.64] ;  /* 0x000000061e1e7981 */ /* 0x000ea8000c1e9b00 */
[----:B------:R-:W5:Y:S04]  /*0fd0*/  @P0 LDG.E.64.CONSTANT R42, desc[UR6][R42.64] ;  /* 0x000000062a2a0981 */ /* 0x000f68000c1e9b00 */
[----:B------:R-:W-:-:S04]  /*0fe0*/  @P1 IMAD.WIDE.U32 R38, R17, 0x8, R38 ;  /* 0x0000000811261825 */ /* 0x000fc800078e0026 */
[----:B------:R-:W-:Y:S02]  /*0ff0*/  @P1 IMAD.WIDE.U32 R36, R17, 0x8, R36 ;  /* 0x0000000811241825 */ /* 0x000fe400078e0024 */
[----:B------:R-:W5:Y:S04]  /*1000*/  @P1 LDG.E.64.CONSTANT R38, desc[UR6][R38.64] ;  /* 0x0000000626261981 */ /* 0x000f68000c1e9b00 */
[----:B------:R-:W5:Y:S01]  /*1010*/  @P1 LDG.E.64.CONSTANT R36, desc[UR6][R36.64] ;  /* 0x0000000624241981 */ /* 0x000f62000c1e9b00 */
[----:B------:R-:W0:Y:S01]  /*1020*/  MUFU.RCP64H R33, R25 ;  /* 0x0000001900217308 */ /* 0x000e220000001800 */
[----:B------:R-:W-:-:S06]  /*1030*/  IMAD.MOV.U32 R32, RZ, RZ, 0x1 ;  /* 0x00000001ff207424 */ /* 0x000fcc00078e00ff */
[----:B0-----:R-:W-:-:S08]  /*1040*/  DFMA R34, -R24, R32, 1 ;  /* 0x3ff000001822742b */ /* 0x001fd00000000120 */
[----:B------:R-:W-:-:S08]  /*1050*/  DFMA R34, R34, R34, R34 ;  /* 0x000000222222722b */ /* 0x000fd00000000022 */
[----:B------:R-:W-:-:S08]  /*1060*/  DFMA R34, R32, R34, R32 ;  /* 0x000000222022722b */ /* 0x000fd00000000020 */
[----:B------:R-:W-:-:S08]  /*1070*/  DFMA R44, -R24, R34, 1 ;  /* 0x3ff00000182c742b */ /* 0x000fd00000000122 */
[----:B------:R-:W-:Y:S01]  /*1080*/  DFMA R44, R34, R44, R34 ;  /* 0x0000002c222c722b */ /* 0x000fe20000000022 */
[----:B---3--:R-:W-:Y:S02]  /*1090*/  IMAD.MOV.U32 R32, RZ, RZ, R40 ;  /* 0x000000ffff207224 */ /* 0x008fe400078e0028 */
[----:B------:R-:W-:-:S06]  /*10a0*/  IMAD.MOV.U32 R33, RZ, RZ, R41 ;  /* 0x000000ffff217224 */ /* 0x000fcc00078e0029 */
[----:B----4-:R-:W-:-:S08]  /*10b0*/  @P0 DADD R40, R32, -R2 ;  /* 0x0000000020280229 */ /* 0x010fd00000000802 */
[----:B------:R-:W-:-:S08]  /*10c0*/  DMUL R34, R44, R40 ;  /* 0x000000282c227228 */ /* 0x000fd00000000000 */
[----:B------:R-:W-:-:S08]  /*10d0*/  DFMA R2, -R24, R34, R40 ;  /* 0x000000221802722b */ /* 0x000fd00000000128 */
[----:B------:R-:W-:Y:S01]  /*10e0*/  DFMA R2, R44, R2, R34 ;  /* 0x000000022c02722b */ /* 0x000fe20000000022 */
[----:B--2---:R-:W-:Y:S01]  /*10f0*/  MOV R34, R30 ;  /* 0x0000001e00227202 */ /* 0x004fe20000000f00 */
[----:B------:R-:W-:-:S08]  /*1100*/  IMAD.MOV.U32 R35, RZ, RZ, R31 ;  /* 0x000000ffff237224 */ /* 0x000fd000078e001f */
[----:B------:R-:W-:Y:S01]  /*1110*/  FFMA R44, RZ, R25, R3 ;  /* 0x00000019ff2c7223 */ /* 0x000fe20000000003 */
[----:B-----5:R-:W-:Y:S01]  /*1120*/  @P0 DADD R30, R34, -R42 ;  /* 0x00000000221e0229 */ /* 0x020fe2000000082a */
[----:B------:R-:W-:-:S03]  /*1130*/  FSETP.GEU.AND P0, PT, |R41|, 6.5827683646048100446e-37, PT ;  /* 0x036000002900780b */ /* 0x000fc60003f0e200 */
[----:B------:R-:W-:Y:S01]  /*1140*/  FSETP.GT.AND P2, PT, |R44|, 1.469367938527859385e-39, PT ;  /* 0x001000002c00780b */ /* 0x000fe20003f44200 */
[----:B------:R-:W-:Y:S02]  /*1150*/  @P1 DADD R32, R32, -R38 ;  /* 0x0000000020201229 */ /* 0x000fe40000000826 */
[----:B------:R-:W-:-:S10]  /*1160*/  @P1 DADD R34, R34, -R36 ;  /* 0x0000000022221229 */ /* 0x000fd40000000824 */
[----:B------:R-:W-:Y:S05]  /*1170*/  @P2 BRA P0, `(.L_x_12) ;  /* 0x0000000000182947 */ /* 0x000fea0000000000 */
[----:B------:R-:W-:Y:S01]  /*1180*/  IMAD.MOV.U32 R38, RZ, RZ, R24 ;  /* 0x000000ffff267224 */ /* 0x000fe200078e0018 */
[----:B------:R-:W-:Y:S01]  /*1190*/  MOV R56, 0x11c0 ;  /* 0x000011c000387802 */ /* 0x000fe20000000f00 */
[----:B------:R-:W-:-:S07]  /*11a0*/  IMAD.MOV.U32 R39, RZ, RZ, R25 ;  /* 0x000000ffff277224 */ /* 0x000fce00078e0019 */
[----:B------:R-:W-:Y:S05]  /*11b0*/  CALL.REL.NOINC `($__internal_0_$__cuda_sm20_div_rn_f64_full) ;  /* 0x0000000c00a07944 */ /* 0x000fea0003c00000 */
[----:B------:R-:W-:Y:S01]  /*11c0*/  IMAD.MOV.U32 R2, RZ, RZ, R36 ;  /* 0x000000ffff027224 */ /* 0x000fe200078e0024 */
[----:B------:R-:W-:-:S07]  /*11d0*/  MOV R3, R37 ;  /* 0x0000002500037202 */ /* 0x000fce0000000f00 */
.L_x_12:
[----:B------:R-:W0:Y:S01]  /*11e0*/  MUFU.RCP64H R37, R25 ;  /* 0x0000001900257308 */ /* 0x000e220000001800 */
[----:B------:R-:W-:Y:S01]  /*11f0*/  IMAD.MOV.U32 R36, RZ, RZ, 0x1 ;  /* 0x00000001ff247424 */ /* 0x000fe200078e00ff */
[----:B------:R-:W-:-:S05]  /*1200*/  FSETP.GEU.AND P1, PT, |R31|, 6.5827683646048100446e-37, PT ;  /* 0x036000001f00780b */ /* 0x000fca0003f2e200 */
        /* <DEDUP_REMOVED lines=16> */
[----:B------:R-:W-:Y:S05]  /*1310*/  CALL.REL.NOINC `($__internal_0_$__cuda_sm20_div_rn_f64_full) ;  /* 0x0000000c00487944 */ /* 0x000fea0003c00000 */
.L_x_13:
[----:B------:R-:W-:Y:S01]  /*1320*/  DFMA R2, -R2, R2, R36 ;  /* 0x000000020202722b */ /* 0x000fe20000000124 */
[----:B------:R-:W-:Y:S02]  /*1330*/  IMAD.MOV.U32 R30, RZ, RZ, RZ ;  /* 0x000000ffff1e7224 */ /* 0x000fe400078e00ff */
[----:B------:R-:W-:-:S05]  /*1340*/  IMAD.MOV.U32 R40, RZ, RZ, RZ ;  /* 0x000000ffff287224 */ /* 0x000fca00078e00ff */
[----:B------:R-:W-:Y:S02]  /*1350*/  DSETP.MAX.AND P0, P1, RZ, R2, PT ;  /* 0x00000002ff00722a */ /* 0x000fe4000390f000 */
[----:B------:R-:W-:Y:S02]  /*1360*/  IMAD.MOV.U32 R31, RZ, RZ, R3 ;  /* 0x000000ffff1f7224 */ /* 0x000fe400078e0003 */
[----:B------:R-:W-:Y:S02]  /*1370*/  IMAD.MOV.U32 R3, RZ, RZ, 0x3fd80000 ;  /* 0x3fd80000ff037424 */ /* 0x000fe400078e00ff */
[----:B------:R-:W-:Y:S02]  /*1380*/  SEL R40, R40, R2, P0 ;  /* 0x0000000228287207 */ /* 0x000fe40000000000 */
[----:B------:R-:W-:Y:S02]  /*1390*/  FSEL R41, R30, R31, P0 ;  /* 0x0000001f1e297208 */ /* 0x000fe40000000000 */
[----:B------:R-:W-:-:S04]  /*13a0*/  MOV R2, 0x0 ;  /* 0x0000000000027802 */ /* 0x000fc80000000f00 */
[----:B------:R-:W-:-:S04]  /*13b0*/  @P1 LOP3.LUT R41, R31, 0x80000, RZ, 0xfc, !PT ;  /* 0x000800001f291812 */ /* 0x000fc800078efcff */
[----:B------:R-:W0:Y:S01]  /*13c0*/  MUFU.RSQ64H R45, R41 ;  /* 0x00000029002d7308 */ /* 0x000e220000001c00 */
[----:B------:R-:W-:-:S05]  /*13d0*/  VIADD R44, R41, 0xfcb00000 ;  /* 0xfcb00000292c7836 */ /* 0x000fca0000000000 */
[----:B------:R-:W-:Y:S01]  /*13e0*/  ISETP.GE.U32.AND P0, PT, R44, 0x7ca00000, PT ;  /* 0x7ca000002c00780c */ /* 0x000fe20003f06070 */
[----:B0-----:R-:W-:-:S08]  /*13f0*/  DMUL R30, R44, R44 ;  /* 0x0000002c2c1e7228 */ /* 0x001fd00000000000 */
[----:B------:R-:W-:-:S08]  /*1400*/  DFMA R30, R40, -R30, 1 ;  /* 0x3ff00000281e742b */ /* 0x000fd0000000081e */
[----:B------:R-:W-:Y:S02]  /*1410*/  DFMA R2, R30, R2, 0.5 ;  /* 0x3fe000001e02742b */ /* 0x000fe40000000002 */
[----:B------:R-:W-:-:S08]  /*1420*/  DMUL R38, R44, R30 ;  /* 0x0000001e2c267228 */ /* 0x000fd00000000000 */
[----:B------:R-:W-:-:S08]  /*1430*/  DFMA R38, R2, R38, R44 ;  /* 0x000000260226722b */ /* 0x000fd0000000002c */
[----:B------:R-:W-:Y:S02]  /*1440*/  DMUL R36, R40, R38 ;  /* 0x0000002628247228 */ /* 0x000fe40000000000 */
[----:B------:R-:W-:Y:S02]  /*1450*/  VIADD R43, R39, 0xfff00000 ;  /* 0xfff00000272b7836 */ /* 0x000fe40000000000 */
[----:B------:R-:W-:-:S04]  /*1460*/  IMAD.MOV.U32 R42, RZ, RZ, R38 ;  /* 0x000000ffff2a7224 */ /* 0x000fc800078e0026 */
[----:B------:R-:W-:-:S08]  /*1470*/  DFMA R2, R36, -R36, R40 ;  /* 0x800000242402722b */ /* 0x000fd00000000028 */
[----:B------:R-:W-:Y:S01]  /*1480*/  DFMA R30, R2, R42, R36 ;  /* 0x0000002a021e722b */ /* 0x000fe20000000024 */
[----:B------:R-:W-:Y:S10]  /*1490*/  @!P0 BRA `(.L_x_14) ;  /* 0x0000000000248947 */ /* 0x000ff40003800000 */
[----:B------:R-:W-:Y:S01]  /*14a0*/  IMAD.MOV.U32 R31, RZ, RZ, R2 ;  /* 0x000000ffff1f7224 */ /* 0x000fe200078e0002 */
[----:B------:R-:W-:Y:S01]  /*14b0*/  MOV R48, R3 ;  /* 0x0000000300307202 */ /* 0x000fe20000000f00 */
[----:B------:R-:W-:Y:S01]  /*14c0*/  IMAD.MOV.U32 R45, RZ, RZ, R36 ;  /* 0x000000ffff2d7224 */ /* 0x000fe200078e0024 */
[----:B------:R-:W-:Y:S01]  /*14d0*/  MOV R42, 0x1510 ;  /* 0x00001510002a7802 */ /* 0x000fe20000000f00 */
[----:B------:R-:W-:Y:S02]  /*14e0*/  IMAD.MOV.U32 R46, RZ, RZ, R37 ;  /* 0x000000ffff2e7224 */ /* 0x000fe400078e0025 */
[----:B------:R-:W-:-:S07]  /*14f0*/  IMAD.MOV.U32 R39, RZ, RZ, R43 ;  /* 0x000000ffff277224 */ /* 0x000fce00078e002b */
[----:B------:R-:W-:Y:S05]  /*1500*/  CALL.REL.NOINC `($__internal_1_$__cuda_sm20_dsqrt_rn_f64_mediumpath_v1) ;  /* 0x0000001000387944 */ /* 0x000fea0003c00000 */
[----:B------:R-:W-:Y:S01]  /*1510*/  IMAD.MOV.U32 R30, RZ, RZ, R40 ;  /* 0x000000ffff1e7224 */ /* 0x000fe200078e0028 */
[----:B------:R-:W-:-:S07]  /*1520*/  MOV R31, R41 ;  /* 0x00000029001f7202 */ /* 0x000fce0000000f00 */
.L_x_14:
[----:B------:R-:W0:Y:S01]  /*1530*/  MUFU.RCP64H R37, R23 ;  /* 0x0000001700257308 */ /* 0x000e220000001800 */
[----:B------:R-:W-:Y:S01]  /*1540*/  IMAD.MOV.U32 R36, RZ, RZ, 0x1 ;  /* 0x00000001ff247424 */ /* 0x000fe200078e00ff */
[----:B------:R-:W-:-:S06]  /*1550*/  FSETP.GEU.AND P1, PT, |R33|, 6.5827683646048100446e-37, PT ;  /* 0x036000002100780b */ /* 0x000fcc0003f2e200 */
[----:B------:R1:W2:Y:S01]  /*1560*/  F2F.F32.F64 R30, R30 ;  /* 0x0000001e001e7310 */ /* 0x0002a20000301000 */
        /* <DEDUP_REMOVED lines=10> */
[----:B-12---:R-:W-:Y:S05]  /*1610*/  @P0 BRA P1, `(.L_x_15) ;  /* 0x0000000000200947 */ /* 0x006fea0000800000 */
[----:B------:R-:W-:Y:S01]  /*1620*/  IMAD.MOV.U32 R40, RZ, RZ, R32 ;  /* 0x000000ffff287224 */ /* 0x000fe200078e0020 */
[----:B------:R-:W-:Y:S01]  /*1630*/  MOV R39, R23 ;  /* 0x0000001700277202 */ /* 0x000fe20000000f00 */
[----:B------:R-:W-:Y:S01]  /*1640*/  IMAD.MOV.U32 R41, RZ, RZ, R33 ;  /* 0x000000ffff297224 */ /* 0x000fe200078e0021 */
[----:B------:R-:W-:Y:S01]  /*1650*/  MOV R56, 0x1680 ;  /* 0x0000168000387802 */ /* 0x000fe20000000f00 */
[----:B------:R-:W-:-:S07]  /*1660*/  IMAD.MOV.U32 R38, RZ, RZ, R22 ;  /* 0x000000ffff267224 */ /* 0x000fce00078e0016 */
[----:B------:R-:W-:Y:S05]  /*1670*/  CALL.REL.NOINC `($__internal_0_$__cuda_sm20_div_rn_f64_full) ;  /* 0x0000000800707944 */ /* 0x000fea0003c00000 */
[----:B------:R-:W-:Y:S02]  /*1680*/  IMAD.MOV.U32 R2, RZ, RZ, R36 ;  /* 0x000000ffff027224 */ /* 0x000fe400078e0024 */
[----:B------:R-:W-:-:S07]  /*1690*/  IMAD.MOV.U32 R3, RZ, RZ, R37 ;  /* 0x000000ffff037224 */ /* 0x000fce00078e0025 */
.L_x_15:
        /* <DEDUP_REMOVED lines=22> */
.L_x_16:
[----:B------:R-:W-:Y:S01]  /*1800*/  DFMA R2, -R2, R2, R32 ;  /* 0x000000020202722b */ /* 0x000fe20000000120 */
[----:B------:R-:W-:Y:S01]  /*1810*/  MOV R31, RZ ;  /* 0x000000ff001f7202 */ /* 0x000fe20000000f00 */
[----:B------:R-:W-:-:S06]  /*1820*/  IMAD.MOV.U32 R36, RZ, RZ, RZ ;  /* 0x000000ffff247224 */ /* 0x000fcc00078e00ff */
[----:B------:R-:W-:Y:S02]  /*1830*/  DSETP.MAX.AND P0, P1, RZ, R2, PT ;  /* 0x00000002ff00722a */ /* 0x000fe4000390f000 */
[----:B------:R-:W-:Y:S01]  /*1840*/  IMAD.MOV.U32 R32, RZ, RZ, R3 ;  /* 0x000000ffff207224 */ /* 0x000fe200078e0003 */
[----:B------:R-:W-:-:S03]  /*1850*/  MOV R3, 0x3fd80000 ;  /* 0x3fd8000000037802 */ /* 0x000fc60000000f00 */
[----:B------:R-:W-:Y:S01]  /*1860*/  SEL R36, R36, R2, P0 ;  /* 0x0000000224247207 */ /* 0x000fe20000000000 */
[----:B------:R-:W-:Y:S01]  /*1870*/  IMAD.MOV.U32 R2, RZ, RZ, 0x0 ;  /* 0x00000000ff027424 */ /* 0x000fe200078e00ff */
[----:B------:R-:W-:-:S06]  /*1880*/  FSEL R37, R31, R32, P0 ;  /* 0x000000201f257208 */ /* 0x000fcc0000000000 */
        /* <DEDUP_REMOVED lines=15> */
[----:B------:R-:W-:Y:S01]  /*1980*/  MOV R44, R42 ;  /* 0x0000002a002c7202 */ /* 0x000fe20000000f00 */
[----:B------:R-:W-:Y:S01]  /*1990*/  IMAD.MOV.U32 R38, RZ, RZ, R34 ;  /* 0x000000ffff267224 */ /* 0x000fe200078e0022 */
[----:B------:R-:W-:Y:S01]  /*19a0*/  MOV R41, R37 ;  /* 0x0000002500297202 */ /* 0x000fe20000000f00 */
[----:B------:R-:W-:Y:S01]  /*19b0*/  IMAD.MOV.U32 R40, RZ, RZ, R36 ;  /* 0x000000ffff287224 */ /* 0x000fe200078e0024 */
[----:B------:R-:W-:Y:S01]  /*19c0*/  MOV R42, 0x1a20 ;  /* 0x00001a20002a7802 */ /* 0x000fe20000000f00 */
[----:B------:R-:W-:Y:S02]  /*19d0*/  IMAD.MOV.U32 R31, RZ, RZ, R32 ;  /* 0x000000ffff1f7224 */ /* 0x000fe400078e0020 */
[----:B------:R-:W-:Y:S02]  /*19e0*/  IMAD.MOV.U32 R48, RZ, RZ, R33 ;  /* 0x000000ffff307224 */ /* 0x000fe400078e0021 */
[----:B------:R-:W-:Y:S02]  /*19f0*/  IMAD.MOV.U32 R45, RZ, RZ, R2 ;  /* 0x000000ffff2d7224 */ /* 0x000fe400078e0002 */
[----:B------:R-:W-:-:S07]  /*1a00*/  IMAD.MOV.U32 R46, RZ, RZ, R3 ;  /* 0x000000ffff2e7224 */ /* 0x000fce00078e0003 */
[----:B------:R-:W-:Y:S05]  /*1a10*/  CALL.REL.NOINC `($__internal_1_$__cuda_sm20_dsqrt_rn_f64_mediumpath_v1) ;  /* 0x0000000800f47944 */ /* 0x000fea0003c00000 */
.L_x_17:
[----:B------:R-:W0:Y:S02]  /*1a20*/  F2F.F32.F64 R40, R40 ;  /* 0x0000002800287310 */ /* 0x000e240000301000 */
[----:B0-----:R-:W-:-:S04]  /*1a30*/  FSETP.NEU.AND P0, PT, R40, RZ, PT ;  /* 0x000000ff2800720b */ /* 0x001fc80003f0d000 */
[----:B------:R-:W-:-:S04]  /*1a40*/  FSEL R35, R40, 1.1920928955078125e-07, P0 ;  /* 0x3400000028237808 */ /* 0x000fc80000000000 */
[----:B------:R-:W0:Y:S08]  /*1a50*/  MUFU.RCP R2, R35 ;  /* 0x0000002300027308 */ /* 0x000e300000001000 */
[----:B------:R-:W1:Y:S01]  /*1a60*/  FCHK P0, R30, R35 ;  /* 0x000000231e007302 */ /* 0x000e620000000000 */
[----:B0-----:R-:W-:-:S04]  /*1a70*/  FFMA R3, -R35, R2, 1 ;  /* 0x3f80000023037423 */ /* 0x001fc80000000102 */
[----:B------:R-:W-:-:S04]  /*1a80*/  FFMA R3, R2, R3, R2 ;  /* 0x0000000302037223 */ /* 0x000fc80000000002 */
[----:B------:R-:W-:-:S04]  /*1a90*/  FFMA R2, R30, R3, RZ ;  /* 0x000000031e027223 */ /* 0x000fc800000000ff */
[----:B------:R-:W-:-:S04]  /*1aa0*/  FFMA R31, -R35, R2, R30 ;  /* 0x00000002231f7223 */ /* 0x000fc8000000011e */
[----:B------:R-:W-:Y:S01]  /*1ab0*/  FFMA R31, R3, R31, R2 ;  /* 0x0000001f031f7223 */ /* 0x000fe20000000002 */
[----:B-1----:R-:W-:Y:S06]  /*1ac0*/  @!P0 BRA `(.L_x_18) ;  /* 0x00000000000c8947 */ /* 0x002fec0003800000 */
[----:B------:R-:W-:-:S07]  /*1ad0*/  MOV R32, 0x1af0 ;  /* 0x00001af000207802 */ /* 0x000fce0000000f00 */
[----:B------:R-:W-:Y:S05]  /*1ae0*/  CALL.REL.NOINC `($__internal_2_$__cuda_sm3x_div_rn_noftz_f32_slowpath) ;  /* 0x0000000c007c7944 */ /* 0x000fea0003c00000 */
[----:B------:R-:W-:-:S07]  /*1af0*/  IMAD.MOV.U32 R31, RZ, RZ, R2 ;  /* 0x000000ffff1f7224 */ /* 0x000fce00078e0002 */
.L_x_18:
[----:B------:R-:W0:Y:S01]  /*1b00*/  LDC.64 R2, c[0x0][0x3d0] ;  /* 0x0000f400ff027b82 */ /* 0x000e220000000a00 */
[----:B------:R-:W-:Y:S01]  /*1b10*/  FADD R31, -R31, UR5 ;  /* 0x000000051f1f7e21 */ /* 0x000fe20008000100 */
[----:B0-----:R-:W-:-:S05]  /*1b20*/  IMAD.WIDE R2, R5, 0x4, R2 ;  /* 0x0000000405027825 */ /* 0x001fca00078e0202 */
[----:B------:R0:W-:Y:S02]  /*1b30*/  STG.E desc[UR6][R2.64], R31 ;  /* 0x0000001f02007986 */ /* 0x0001e4000c101906 */
.L_x_9:
[----:B0-2---:R-:W0:Y:S01]  /*1b40*/  LDC R2, c[0x0][0x398] ;  /* 0x0000e600ff027b82 */ /* 0x005e220000000800 */
[----:B------:R-:W-:Y:S01]  /*1b50*/  VIADD R14, R14, 0x1 ;  /* 0x000000010e0e7836 */ /* 0x000fe20000000000 */
[----:B------:R-:W-:Y:S01]  /*1b60*/  UIADD3 UR4, UPT, UPT, UR4, 0x1, URZ ;  /* 0x0000000104047890 */ /* 0x000fe2000fffe0ff */
[----:B------:R-:W-:Y:S01]  /*1b70*/  VIADD R8, R8, 0x1 ;  /* 0x0000000108087836 */ /* 0x000fe20000000000 */
[----:B------:R-:W-:Y:S01]  /*1b80*/  IADD3 R51, PT, PT, R51, 0x1, RZ ;  /* 0x0000000133337810 */ /* 0x000fe20007ffe0ff */
[----:B------:R-:W-:Y:S01]  /*1b90*/  VIADD R53, R53, 0x1 ;  /* 0x0000000135357836 */ /* 0x000fe20000000000 */
[----:B------:R-:W-:Y:S01]  /*1ba0*/  ISETP.NE.AND P0, PT, R14, RZ, PT ;  /* 0x000000ff0e00720c */ /* 0x000fe20003f05270 */
[----:B------:R-:W-:Y:S02]  /*1bb0*/  VIADD R50, R50, 0x1 ;  /* 0x0000000132327836 */ /* 0x000fe40000000000 */
[----:B------:R-:W-:Y:S02]  /*1bc0*/  VIADD R16, R16, 0x1 ;  /* 0x0000000110107836 */ /* 0x000fe40000000000 */
[C---:B0-----:R-:W-:Y:S01]  /*1bd0*/  IMAD R15, R2.reuse, 0x2, R15 ;  /* 0x00000002020f7824 */ /* 0x041fe200078e020f */
[C---:B------:R-:W-:Y:S01]  /*1be0*/  LEA R7, R2.reuse, R7, 0x1 ;  /* 0x0000000702077211 */ /* 0x040fe200078e08ff */
[--C-:B------:R-:W-:Y:S01]  /*1bf0*/  IMAD.IADD R17, R17, 0x1, R2.reuse ;  /* 0x0000000111117824 */ /* 0x100fe200078e0202 */
[----:B------:R-:W-:Y:S01]  /*1c00*/  LEA R5, R2, R5, 0x1 ;  /* 0x0000000502057211 */ /* 0x000fe200078e08ff */
[----:B------:R-:W-:-:S02]  /*1c10*/  IMAD.IADD R13, R13, 0x1, R2 ;  /* 0x000000010d0d7824 */ /* 0x000fc400078e0202 */
[----:B------:R-:W-:Y:S02]  /*1c20*/  IMAD R11, R2, 0x2, R11 ;  /* 0x00000002020b7824 */ /* 0x000fe400078e020b */
[----:B------:R-:W-:Y:S01]  /*1c30*/  IMAD.IADD R9, R9, 0x1, R2 ;  /* 0x0000000109097824 */ /* 0x000fe200078e0202 */
[----:B------:R-:W-:Y:S06]  /*1c40*/  @P0 BRA `(.L_x_19) ;  /* 0xffffffe400d00947 */ /* 0x000fec000383ffff */
.L_x_0:
[----:B------:R-:W0:Y:S02]  /*1c50*/  LDC R3, c[0x0][0x39c] ;  /* 0x0000e700ff037b82 */ /* 0x000e240000000800 */
[----:B0-----:R-:W-:-:S13]  /*1c60*/  ISETP.GE.AND P0, PT, R3, 0x1, PT ;  /* 0x000000010300780c */ /* 0x001fda0003f06270 */
[----:B------:R-:W-:Y:S05]  /*1c70*/  @!P0 EXIT ;  /* 0x000000000000894d */ /* 0x000fea0003800000 */
[----:B------:R-:W-:Y:S01]  /*1c80*/  VIADDMNMX.U32 R52, R52, R54, R3, PT ;  /* 0x0000003634347246 */ /* 0x000fe20003800003 */
[----:B------:R-:W-:Y:S01]  /*1c90*/  IMAD.SHL.U32 R23, R2, 0x2, RZ ;  /* 0x0000000202177824 */ /* 0x000fe200078e00ff */
[----:B------:R-:W-:Y:S02]  /*1ca0*/  MOV R25, RZ ;  /* 0x000000ff00197202 */ /* 0x000fe40000000f00 */
[----:B------:R-:W-:-:S04]  /*1cb0*/  VIADDMNMX.U32 R52, R3, 0xffffffff, R52, PT ;  /* 0xffffffff03347846 */ /* 0x000fc80003800034 */
[C---:B------:R-:W-:Y:S01]  /*1cc0*/  ISETP.GE.U32.AND P0, PT, R52.reuse, 0x3, PT ;  /* 0x000000033400780c */ /* 0x040fe20003f06070 */
[----:B------:R-:W-:-:S05]  /*1cd0*/  VIADD R0, R52, 0x1 ;  /* 0x0000000134007836 */ /* 0x000fca0000000000 */
[----:B------:R-:W-:-:S04]  /*1ce0*/  LOP3.LUT R3, R0, 0x3, RZ, 0xc0, !PT ;  /* 0x0000000300037812 */ /* 0x000fc800078ec0ff */
[----:B------:R-:W-:-:S03]  /*1cf0*/  ISETP.NE.AND P1, PT, R3, RZ, PT ;  /* 0x000000ff0300720c */ /* 0x000fc60003f25270 */
[----:B------:R-:W-:Y:S10]  /*1d00*/  @!P0 BRA `(.L_x_20) ;  /* 0x0000000000848947 */ /* 0x000ff40003800000 */
[----:B------:R-:W0:Y:S01]  /*1d10*/  LDC.64 R20, c[0x0][0x3d0] ;  /* 0x0000f400ff147b82 */ /* 0x000e220000000a00 */
[----:B------:R-:W-:Y:S01]  /*1d20*/  LOP3.LUT R25, R0, 0x7ffffffc, RZ, 0xc0, !PT ;  /* 0x7ffffffc00197812 */ /* 0x000fe200078ec0ff */
[----:B------:R-:W-:Y:S01]  /*1d30*/  IMAD.IADD R27, R55, 0x1, R2 ;  /* 0x00000001371b7824 */ /* 0x000fe200078e0202 */
[----:B------:R-:W-:Y:S01]  /*1d40*/  MOV R35, R55 ;  /* 0x0000003700237202 */ /* 0x000fe20000000f00 */
[--C-:B------:R-:W-:Y:S02]  /*1d50*/  IMAD.IADD R29, R23, 0x1, R55.reuse ;  /* 0x00000001171d7824 */ /* 0x100fe400078e0237 */
[C-C-:B-1--4-:R-:W-:Y:S02]  /*1d60*/  IMAD R31, R2.reuse, 0x4, R55.reuse ;  /* 0x00000004021f7824 */ /* 0x152fe400078e0237 */
[----:B------:R-:W-:Y:S02]  /*1d70*/  IMAD R33, R2, 0x6, R55 ;  /* 0x0000000602217824 */ /* 0x000fe400078e0237 */
[----:B------:R-:W-:-:S07]  /*1d80*/  IMAD.MOV R0, RZ, RZ, -R25 ;  /* 0x000000ffff007224 */ /* 0x000fce00078e0a19 */
.L_x_21:
[----:B0-2---:R-:W-:Y:S01]  /*1d90*/  IMAD.WIDE R6, R27, 0x4, R20 ;  /* 0x000000041b067825 */ /* 0x005fe200078e0214 */
[----:B------:R-:W-:-:S03]  /*1da0*/  LEA R27, R2, R27, 0x3 ;  /* 0x0000001b021b7211 */ /* 0x000fc600078e18ff */
[----:B------:R-:W-:Y:S02]  /*1db0*/  IMAD.MOV.U32 R37, RZ, RZ, 0x7fffffff ;  /* 0x7fffffffff257424 */ /* 0x000fe400078e00ff */
[----:B------:R-:W-:-:S04]  /*1dc0*/  IMAD.WIDE.U32 R10, R23, 0x4, R6 ;  /* 0x00000004170a7825 */ /* 0x000fc800078e0006 */
[----:B---3--:R-:W-:Y:S01]  /*1dd0*/  IMAD.WIDE.U32 R4, R35, 0x4, R20 ;  /* 0x0000000423047825 */ /* 0x008fe200078e0014 */
[----:B------:R-:W-:-:S03]  /*1de0*/  LEA R35, R2, R35, 0x3 ;  /* 0x0000002302237211 */ /* 0x000fc600078e18ff */
[----:B------:R-:W-:Y:S01]  /*1df0*/  IMAD.WIDE.U32 R14, R23, 0x4, R10 ;  /* 0x00000004170e7825 */ /* 0x000fe200078e000a */
[----:B------:R2:W-:Y:S03]  /*1e00*/  STG.E desc[UR6][R4.64], R37 ;  /* 0x0000002504007986 */ /* 0x0005e6000c101906 */
[--C-:B------:R-:W-:Y:S01]  /*1e10*/  IMAD.WIDE.U32 R8, R29, 0x4, R20.reuse ;  /* 0x000000041d087825 */ /* 0x100fe200078e0014 */
[----:B------:R2:W-:Y:S03]  /*1e20*/  STG.E desc[UR6][R6.64], R37 ;  /* 0x0000002506007986 */ /* 0x0005e6000c101906 */
[--C-:B------:R-:W-:Y:S01]  /*1e30*/  IMAD.WIDE.U32 R12, R31, 0x4, R20.reuse ;  /* 0x000000041f0c7825 */ /* 0x100fe200078e0014 */
[----:B------:R2:W-:Y:S03]  /*1e40*/  STG.E desc[UR6][R8.64], R37 ;  /* 0x0000002508007986 */ /* 0x0005e6000c101906 */
[----:B------:R-:W-:Y:S01]  /*1e50*/  IMAD.WIDE.U32 R16, R33, 0x4, R20 ;  /* 0x0000000421107825 */ /* 0x000fe200078e0014 */
[----:B------:R2:W-:Y:S03]  /*1e60*/  STG.E desc[UR6][R10.64], R37 ;  /* 0x000000250a007986 */ /* 0x0005e6000c101906 */
[----:B------:R-:W-:Y:S01]  /*1e70*/  IMAD.WIDE.U32 R18, R23, 0x4, R14 ;  /* 0x0000000417127825 */ /* 0x000fe200078e000e */
[----:B------:R2:W-:Y:S03]  /*1e80*/  STG.E desc[UR6][R12.64], R37 ;  /* 0x000000250c007986 */ /* 0x0005e6000c101906 */
[----:B------:R-:W-:Y:S01]  /*1e90*/  VIADD R0, R0, 0x4 ;  /* 0x0000000400007836 */ /* 0x000fe20000000000 */
[----:B------:R2:W-:Y:S01]  /*1ea0*/  STG.E desc[UR6][R14.64], R37 ;  /* 0x000000250e007986 */ /* 0x0005e2000c101906 */
[----:B------:R-:W-:-:S02]  /*1eb0*/  IMAD R29, R2, 0x8, R29 ;  /* 0x00000008021d7824 */ /* 0x000fc400078e021d */
[----:B------:R-:W-:Y:S01]  /*1ec0*/  IMAD R31, R2, 0x8, R31 ;  /* 0x00000008021f7824 */ /* 0x000fe200078e021f */
[----:B------:R2:W-:Y:S01]  /*1ed0*/  STG.E desc[UR6][R16.64], R37 ;  /* 0x0000002510007986 */ /* 0x0005e2000c101906 */
[----:B------:R-:W-:Y:S01]  /*1ee0*/  ISETP.NE.AND P0, PT, R0, RZ, PT ;  /* 0x000000ff0000720c */ /* 0x000fe20003f05270 */
[----:B------:R-:W-:Y:S02]  /*1ef0*/  IMAD R33, R2, 0x8, R33 ;  /* 0x0000000802217824 */ /* 0x000fe400078e0221 */
[----:B------:R2:W-:Y:S10]  /*1f00*/  STG.E desc[UR6][R18.64], R37 ;  /* 0x0000002512007986 */ /* 0x0005f4000c101906 */
[----:B------:R-:W-:Y:S05]  /*1f10*/  @P0 BRA `(.L_x_21) ;  /* 0xfffffffc009c0947 */ /* 0x000fea000383ffff */
.L_x_20:
[----:B------:R-:W-:Y:S05]  /*1f20*/  @!P1 EXIT ;  /* 0x000000000000994d */ /* 0x000fea0003800000 */
[----:B-12---:R-:W0:Y:S01]  /*1f30*/  LDC.64 R6, c[0x0][0x3d0] ;  /* 0x0000f400ff067b82 */ /* 0x006e220000000a00 */
[----:B------:R-:W-:Y:S01]  /*1f40*/  IMAD R25, R25, R2, RZ ;  /* 0x0000000219197224 */ /* 0x000fe200078e02ff */
[----:B------:R-:W-:Y:S01]  /*1f50*/  IADD3 R0, PT, PT, -R3, RZ, RZ ;  /* 0x000000ff03007210 */ /* 0x000fe20007ffe1ff */
[----:B------:R-:W-:Y:S02]  /*1f60*/  IMAD.MOV.U32 R9, RZ, RZ, 0x7fffffff ;  /* 0x7fffffffff097424 */ /* 0x000fe400078e00ff */
[C---:B------:R-:W-:Y:S02]  /*1f70*/  IMAD R2, R25.reuse, 0x2, R2 ;  /* 0x0000000219027824 */ /* 0x040fe400078e0202 */
[--C-:B------:R-:W-:Y:S02]  /*1f80*/  IMAD R25, R25, 0x2, R55.reuse ;  /* 0x0000000219197824 */ /* 0x100fe400078e0237 */
[----:B------:R-:W-:-:S07]  /*1f90*/  IMAD.IADD R55, R2, 0x1, R55 ;  /* 0x0000000102377824 */ /* 0x000fce00078e0237 */
.L_x_22:
[----:B0-----:R-:W-:-:S04]  /*1fa0*/  IMAD.WIDE.U32 R2, R25, 0x4, R6 ;  /* 0x0000000419027825 */ /* 0x001fc800078e0006 */
[----:B---3--:R-:W-:Y:S01]  /*1fb0*/  IMAD.WIDE R4, R55, 0x4, R6 ;  /* 0x0000000437047825 */ /* 0x008fe200078e0206 */
[----:B------:R1:W-:Y:S01]  /*1fc0*/  STG.E desc[UR6][R2.64], R9 ;  /* 0x0000000902007986 */ /* 0x0003e2000c101906 */
[C---:B------:R-:W-:Y:S02]  /*1fd0*/  IADD3 R55, PT, PT, R23.reuse, R55, RZ ;  /* 0x0000003717377210 */ /* 0x040fe40007ffe0ff */
[----:B------:R-:W-:Y:S01]  /*1fe0*/  VIADD R0, R0, 0x1 ;  /* 0x0000000100007836 */ /* 0x000fe20000000000 */
[----:B------:R1:W-:Y:S01]  /*1ff0*/  STG.E desc[UR6][R4.64], R9 ;  /* 0x0000000904007986 */ /* 0x0003e2000c101906 */
[----:B------:R-:W-:-:S03]  /*2000*/  IMAD.IADD R25, R23, 0x1, R25 ;  /* 0x0000000117197824 */ /* 0x000fc600078e0219 */
[----:B------:R-:W-:-:S13]  /*2010*/  ISETP.NE.AND P0, PT, R0, RZ, PT ;  /* 0x000000ff0000720c */ /* 0x000fda0003f05270 */
[----:B-1----:R-:W-:Y:S05]  /*2020*/  @P0 BRA `(.L_x_22) ;  /* 0xfffffffc00dc0947 */ /* 0x002fea000383ffff */
[----:B------:R-:W-:Y:S05]  /*2030*/  EXIT ;  /* 0x000000000000794d */ /* 0x000fea0003800000 */
        .weak           $__internal_0_$__cuda_sm20_div_rn_f64_full
        .type           $__internal_0_$__cuda_sm20_div_rn_f64_full,@function
        .size           $__internal_0_$__cuda_sm20_div_rn_f64_full,($__internal_1_$__cuda_sm20_dsqrt_rn_f64_mediumpath_v1 - $__internal_0_$__cuda_sm20_div_rn_f64_full)
$__internal_0_$__cuda_sm20_div_rn_f64_full:
[C---:B------:R-:W-:Y:S01]  /*2040*/  FSETP.GEU.AND P0, PT, |R39|.reuse, 1.469367938527859385e-39, PT ;  /* 0x001000002700780b */ /* 0x040fe20003f0e200 */
[----:B------:R-:W-:Y:S01]  /*2050*/  IMAD.MOV.U32 R42, RZ, RZ, 0x1 ;  /* 0x00000001ff2a7424 */ /* 0x000fe200078e00ff */
[C---:B------:R-:W-:Y:S01]  /*2060*/  LOP3.LUT R36, R39.reuse, 0x800fffff, RZ, 0xc0, !PT ;  /* 0x800fffff27247812 */ /* 0x040fe200078ec0ff */
[----:B------:R-:W-:Y:S01]  /*2070*/  IMAD.MOV.U32 R59, RZ, RZ, 0x1ca00000 ;  /* 0x1ca00000ff3b7424 */ /* 0x000fe200078e00ff */
[----:B------:R-:W-:Y:S02]  /*2080*/  LOP3.LUT R57, R39, 0x7ff00000, RZ, 0xc0, !PT ;  /* 0x7ff0000027397812 */ /* 0x000fe400078ec0ff */
[----:B------:R-:W-:Y:S01]  /*2090*/  LOP3.LUT R37, R36, 0x3ff00000, RZ, 0xfc, !PT ;  /* 0x3ff0000024257812 */ /* 0x000fe200078efcff */
[----:B------:R-:W-:Y:S01]  /*20a0*/  IMAD.MOV.U32 R36, RZ, RZ, R38 ;  /* 0x000000ffff247224 */ /* 0x000fe200078e0026 */
[----:B------:R-:W-:-:S04]  /*20b0*/  LOP3.LUT R58, R41, 0x7ff00000, RZ, 0xc0, !PT ;  /* 0x7ff00000293a7812 */ /* 0x000fc800078ec0ff */
[----:B------:R-:W-:Y:S01]  /*20c0*/  ISETP.GE.U32.AND P1, PT, R58, R57, PT ;  /* 0x000000393a00720c */ /* 0x000fe20003f26070 */
[----:B------:R-:W-:Y:S01]  /*20d0*/  @!P0 DMUL R36, R38, 8.98846567431157953865e+307 ;  /* 0x7fe0000026248828 */ /* 0x000fe20000000000 */
[----:B------:R-:W-:-:S05]  /*20e0*/  MOV R60, R58 ;  /* 0x0000003a003c7202 */ /* 0x000fca0000000f00 */
[----:B------:R-:W0:Y:S02]  /*20f0*/  MUFU.RCP64H R43, R37 ;  /* 0x00000025002b7308 */ /* 0x000e240000001800 */
[----:B0-----:R-:W-:-:S08]  /*2100*/  DFMA R46, R42, -R36, 1 ;  /* 0x3ff000002a2e742b */ /* 0x001fd00000000824 */
[----:B------:R-:W-:-:S08]  /*2110*/  DFMA R46, R46, R46, R46 ;  /* 0x0000002e2e2e722b */ /* 0x000fd0000000002e */
[----:B------:R-:W-:Y:S01]  /*2120*/  DFMA R46, R42, R46, R42 ;  /* 0x0000002e2a2e722b */ /* 0x000fe2000000002a */
[----:B------:R-:W-:Y:S01]  /*2130*/  SEL R43, R59, 0x63400000, !P1 ;  /* 0x634000003b2b7807 */ /* 0x000fe20004800000 */
[----:B------:R-:W-:Y:S01]  /*2140*/  IMAD.MOV.U32 R42, RZ, RZ, R40 ;  /* 0x000000ffff2a7224 */ /* 0x000fe200078e0028 */
[----:B------:R-:W-:Y:S02]  /*2150*/  FSETP.GEU.AND P1, PT, |R41|, 1.469367938527859385e-39, PT ;  /* 0x001000002900780b */ /* 0x000fe40003f2e200 */
[----:B------:R-:W-:-:S03]  /*2160*/  LOP3.LUT R43, R43, 0x800fffff, R41, 0xf8, !PT ;  /* 0x800fffff2b2b7812 */ /* 0x000fc600078ef829 */
[----:B------:R-:W-:-:S08]  /*2170*/  DFMA R44, R46, -R36, 1 ;  /* 0x3ff000002e2c742b */ /* 0x000fd00000000824 */
[----:B------:R-:W-:Y:S01]  /*2180*/  DFMA R44, R46, R44, R46 ;  /* 0x0000002c2e2c722b */ /* 0x000fe2000000002e */
[----:B------:R-:W-:Y:S10]  /*2190*/  @P1 BRA `(.L_x_23) ;  /* 0x0000000000201947 */ /* 0x000ff40003800000 */
[----:B------:R-:W-:Y:S01]  /*21a0*/  LOP3.LUT R47, R39, 0x7ff00000, RZ, 0xc0, !PT ;  /* 0x7ff00000272f7812 */ /* 0x000fe200078ec0ff */
[----:B------:R-:W-:-:S03]  /*21b0*/  IMAD.MOV.U32 R46, RZ, RZ, RZ ;  /* 0x000000ffff2e7224 */ /* 0x000fc600078e00ff */
[----:B------:R-:W-:-:S04]  /*21c0*/  ISETP.GE.U32.AND P1, PT, R58, R47, PT ;  /* 0x0000002f3a00720c */ /* 0x000fc80003f26070 */
[----:B------:R-:W-:-:S04]  /*21d0*/  SEL R47, R59, 0x63400000, !P1 ;  /* 0x634000003b2f7807 */ /* 0x000fc80004800000 */
[----:B------:R-:W-:-:S04]  /*21e0*/  LOP3.LUT R47, R47, 0x80000000, R41, 0xf8, !PT ;  /* 0x800000002f2f7812 */ /* 0x000fc800078ef829 */
[----:B------:R-:W-:-:S06]  /*21f0*/  LOP3.LUT R47, R47, 0x100000, RZ, 0xfc, !PT ;  /* 0x001000002f2f7812 */ /* 0x000fcc00078efcff */
[----:B------:R-:W-:-:S10]  /*2200*/  DFMA R42, R42, 2, -R46 ;  /* 0x400000002a2a782b */ /* 0x000fd4000000082e */
[----:B------:R-:W-:-:S07]  /*2210*/  LOP3.LUT R60, R43, 0x7ff00000, RZ, 0xc0, !PT ;  /* 0x7ff000002b3c7812 */ /* 0x000fce00078ec0ff */
.L_x_23:
[----:B------:R-:W-:Y:S01]  /*2220*/  DMUL R46, R44, R42 ;  /* 0x0000002a2c2e7228 */ /* 0x000fe20000000000 */
[----:B------:R-:W-:-:S07]  /*2230*/  @!P0 LOP3.LUT R57, R37, 0x7ff00000, RZ, 0xc0, !PT ;  /* 0x7ff0000025398812 */ /* 0x000fce00078ec0ff */
[----:B------:R-:W-:-:S08]  /*2240*/  DFMA R48, R46, -R36, R42 ;  /* 0x800000242e30722b */ /* 0x000fd0000000002a */
[----:B------:R-:W-:Y:S01]  /*2250*/  DFMA R48, R44, R48, R46 ;  /* 0x000000302c30722b */ /* 0x000fe2000000002e */
[----:B------:R-:W-:-:S05]  /*2260*/  VIADD R44, R60, 0xffffffff ;  /* 0xffffffff3c2c7836 */ /* 0x000fca0000000000 */
[----:B------:R-:W-:Y:S02]  /*2270*/  ISETP.GT.U32.AND P0, PT, R44, 0x7feffffe, PT ;  /* 0x7feffffe2c00780c */ /* 0x000fe40003f04070 */
[----:B------:R-:W-:-:S04]  /*2280*/  IADD3 R44, PT, PT, R57, -0x1, RZ ;  /* 0xffffffff392c7810 */ /* 0x000fc80007ffe0ff */
[----:B------:R-:W-:-:S13]  /*2290*/  ISETP.GT.U32.OR P0, PT, R44, 0x7feffffe, P0 ;  /* 0x7feffffe2c00780c */ /* 0x000fda0000704470 */
[----:B------:R-:W-:Y:S05]  /*22a0*/  @P0 BRA `(.L_x_24) ;  /* 0x00000000006c0947 */ /* 0x000fea0003800000 */
[----:B------:R-:W-:Y:S01]  /*22b0*/  LOP3.LUT R41, R39, 0x7ff00000, RZ, 0xc0, !PT ;  /* 0x7ff0000027297812 */ /* 0x000fe200078ec0ff */
[----:B------:R-:W-:-:S03]  /*22c0*/  IMAD.MOV.U32 R46, RZ, RZ, RZ ;  /* 0x000000ffff2e7224 */ /* 0x000fc600078e00ff */
[CC--:B------:R-:W-:Y:S02]  /*22d0*/  VIADDMNMX R40, R58.reuse, -R41.reuse, 0xb9600000, !PT ;  /* 0xb96000003a287446 */ /* 0x0c0fe40007800929 */
[----:B------:R-:W-:Y:S02]  /*22e0*/  ISETP.GE.U32.AND P0, PT, R58, R41, PT ;  /* 0x000000293a00720c */ /* 0x000fe40003f06070 */
[----:B------:R-:W-:Y:S02]  /*22f0*/  VIMNMX R40, PT, PT, R40, 0x46a00000, PT ;  /* 0x46a0000028287848 */ /* 0x000fe40003fe0100 */
[----:B------:R-:W-:-:S05]  /*2300*/  SEL R59, R59, 0x63400000, !P0 ;  /* 0x634000003b3b7807 */ /* 0x000fca0004000000 */
[----:B------:R-:W-:-:S04]  /*2310*/  IMAD.IADD R40, R40, 0x1, -R59 ;  /* 0x0000000128287824 */ /* 0x000fc800078e0a3b */
[----:B------:R-:W-:-:S06]  /*2320*/  VIADD R47, R40, 0x7fe00000 ;  /* 0x7fe00000282f7836 */ /* 0x000fcc0000000000 */
[----:B------:R-:W-:-:S10]  /*2330*/  DMUL R44, R48, R46 ;  /* 0x0000002e302c7228 */ /* 0x000fd40000000000 */
[----:B------:R-:W-:-:S13]  /*2340*/  FSETP.GTU.AND P0, PT, |R45|, 1.469367938527859385e-39, PT ;  /* 0x001000002d00780b */ /* 0x000fda0003f0c200 */
[----:B------:R-:W-:Y:S05]  /*2350*/  @P0 BRA `(.L_x_25) ;  /* 0x0000000000940947 */ /* 0x000fea0003800000 */
[----:B------:R-:W-:Y:S01]  /*2360*/  DFMA R36, R48, -R36, R42 ;  /* 0x800000243024722b */ /* 0x000fe2000000002a */
[----:B------:R-:W-:-:S09]  /*2370*/  MOV R46, RZ ;  /* 0x000000ff002e7202 */ /* 0x000fd20000000f00 */
[C---:B------:R-:W-:Y:S02]  /*2380*/  FSETP.NEU.AND P0, PT, R37.reuse, RZ, PT ;  /* 0x000000ff2500720b */ /* 0x040fe40003f0d000 */
[----:B------:R-:W-:-:S04]  /*2390*/  LOP3.LUT R39, R37, 0x80000000, R39, 0x48, !PT ;  /* 0x8000000025277812 */ /* 0x000fc800078e4827 */
[----:B------:R-:W-:-:S07]  /*23a0*/  LOP3.LUT R47, R39, R47, RZ, 0xfc, !PT ;  /* 0x0000002f272f7212 */ /* 0x000fce00078efcff */
[----:B------:R-:W-:Y:S05]  /*23b0*/  @!P0 BRA `(.L_x_25) ;  /* 0x00000000007c8947 */ /* 0x000fea0003800000 */
[----:B------:R-:W-:Y:S01]  /*23c0*/  IMAD.MOV R37, RZ, RZ, -R40 ;  /* 0x000000ffff257224 */ /* 0x000fe200078e0a28 */
[----:B------:R-:W-:Y:S01]  /*23d0*/  DMUL.RP R46, R48, R46 ;  /* 0x0000002e302e7228 */ /* 0x000fe20000008000 */
[----:B------:R-:W-:-:S06]  /*23e0*/  IMAD.MOV.U32 R36, RZ, RZ, RZ ;  /* 0x000000ffff247224 */ /* 0x000fcc00078e00ff */
[----:B------:R-:W-:-:S03]  /*23f0*/  DFMA R36, R44, -R36, R48 ;  /* 0x800000242c24722b */ /* 0x000fc60000000030 */
[----:B------:R-:W-:-:S03]  /*2400*/  LOP3.LUT R39, R47, R39, RZ, 0x3c, !PT ;  /* 0x000000272f277212 */ /* 0x000fc600078e3cff */
[----:B------:R-:W-:-:S04]  /*2410*/  IADD3 R36, PT, PT, -R40, -0x43300000, RZ ;  /* 0xbcd0000028247810 */ /* 0x000fc80007ffe1ff */
[----:B------:R-:W-:-:S04]  /*2420*/  FSETP.NEU.AND P0, PT, |R37|, R36, PT ;  /* 0x000000242500720b */ /* 0x000fc80003f0d200 */
[----:B------:R-:W-:Y:S02]  /*2430*/  FSEL R44, R46, R44, !P0 ;  /* 0x0000002c2e2c7208 */ /* 0x000fe40004000000 */
[----:B------:R-:W-:Y:S01]  /*2440*/  FSEL R45, R39, R45, !P0 ;  /* 0x0000002d272d7208 */ /* 0x000fe20004000000 */
[----:B------:R-:W-:Y:S06]  /*2450*/  BRA `(.L_x_25) ;  /* 0x0000000000547947 */ /* 0x000fec0003800000 */
.L_x_24:
[----:B------:R-:W-:-:S14]  /*2460*/  DSETP.NAN.AND P0, PT, R40, R40, PT ;  /* 0x000000282800722a */ /* 0x000fdc0003f08000 */
[----:B------:R-:W-:Y:S05]  /*2470*/  @P0 BRA `(.L_x_26) ;  /* 0x0000000000440947 */ /* 0x000fea0003800000 */
[----:B------:R-:W-:-:S14]  /*2480*/  DSETP.NAN.AND P0, PT, R38, R38, PT ;  /* 0x000000262600722a */ /* 0x000fdc0003f08000 */
[----:B------:R-:W-:Y:S05]  /*2490*/  @P0 BRA `(.L_x_27) ;  /* 0x0000000000300947 */ /* 0x000fea0003800000 */
[----:B------:R-:W-:Y:S01]  /*24a0*/  ISETP.NE.AND P0, PT, R60, R57, PT ;  /* 0x000000393c00720c */ /* 0x000fe20003f05270 */
[----:B------:R-:W-:Y:S01]  /*24b0*/  IMAD.MOV.U32 R44, RZ, RZ, 0x0 ;  /* 0x00000000ff2c7424 */ /* 0x000fe200078e00ff */
[----:B------:R-:W-:-:S11]  /*24c0*/  MOV R45, 0xfff80000 ;  /* 0xfff80000002d7802 */ /* 0x000fd60000000f00 */
[----:B------:R-:W-:Y:S05]  /*24d0*/  @!P0 BRA `(.L_x_25) ;  /* 0x0000000000348947 */ /* 0x000fea0003800000 */
[----:B------:R-:W-:Y:S02]  /*24e0*/  ISETP.NE.AND P0, PT, R60, 0x7ff00000, PT ;  /* 0x7ff000003c00780c */ /* 0x000fe40003f05270 */
[----:B------:R-:W-:Y:S02]  /*24f0*/  LOP3.LUT R45, R41, 0x80000000, R39, 0x48, !PT ;  /* 0x80000000292d7812 */ /* 0x000fe400078e4827 */
[----:B------:R-:W-:-:S13]  /*2500*/  ISETP.EQ.OR P0, PT, R57, RZ, !P0 ;  /* 0x000000ff3900720c */ /* 0x000fda0004702670 */
[----:B------:R-:W-:Y:S01]  /*2510*/  @P0 LOP3.LUT R36, R45, 0x7ff00000, RZ, 0xfc, !PT ;  /* 0x7ff000002d240812 */ /* 0x000fe200078efcff */
[----:B------:R-:W-:Y:S02]  /*2520*/  @!P0 IMAD.MOV.U32 R44, RZ, RZ, RZ ;  /* 0x000000ffff2c8224 */ /* 0x000fe400078e00ff */
[----:B------:R-:W-:Y:S02]  /*2530*/  @P0 IMAD.MOV.U32 R44, RZ, RZ, RZ ;  /* 0x000000ffff2c0224 */ /* 0x000fe400078e00ff */
[----:B------:R-:W-:Y:S01]  /*2540*/  @P0 IMAD.MOV.U32 R45, RZ, RZ, R36 ;  /* 0x000000ffff2d0224 */ /* 0x000fe200078e0024 */
[----:B------:R-:W-:Y:S06]  /*2550*/  BRA `(.L_x_25) ;  /* 0x0000000000147947 */ /* 0x000fec0003800000 */
.L_x_27:
[----:B------:R-:W-:Y:S02]  /*2560*/  LOP3.LUT R45, R39, 0x80000, RZ, 0xfc, !PT ;  /* 0x00080000272d7812 */ /* 0x000fe400078efcff */
[----:B------:R-:W-:Y:S01]  /*2570*/  MOV R44, R38 ;  /* 0x00000026002c7202 */ /* 0x000fe20000000f00 */
[----:B------:R-:W-:Y:S06]  /*2580*/  BRA `(.L_x_25) ;  /* 0x0000000000087947 */ /* 0x000fec0003800000 */
.L_x_26:
[----:B------:R-:W-:Y:S01]  /*2590*/  LOP3.LUT R45, R41, 0x80000, RZ, 0xfc, !PT ;  /* 0x00080000292d7812 */ /* 0x000fe200078efcff */
[----:B------:R-:W-:-:S07]  /*25a0*/  IMAD.MOV.U32 R44, RZ, RZ, R40 ;  /* 0x000000ffff2c7224 */ /* 0x000fce00078e0028 */
.L_x_25:
[----:B------:R-:W-:Y:S01]  /*25b0*/  MOV R57, 0x0 ;  /* 0x0000000000397802 */ /* 0x000fe20000000f00 */
[----:B------:R-:W-:Y:S02]  /*25c0*/  IMAD.MOV.U32 R36, RZ, RZ, R44 ;  /* 0x000000ffff247224 */ /* 0x000fe400078e002c */
[----:B------:R-:W-:Y:S01]  /*25d0*/  IMAD.MOV.U32 R37, RZ, RZ, R45 ;  /* 0x000000ffff257224 */ /* 0x000fe200078e002d */
[----:B------:R-:W-:Y:S06]  /*25e0*/  RET.REL.NODEC R56 `(damiani_volatmeter_many_series_one_param_time_major_f32) ;  /* 0xffffffd838847950 */ /* 0x000fec0003c3ffff */
        .weak           $__internal_1_$__cuda_sm20_dsqrt_rn_f64_mediumpath_v1
        .type           $__internal_1_$__cuda_sm20_dsqrt_rn_f64_mediumpath_v1,@function
        .size           $__internal_1_$__cuda_sm20_dsqrt_rn_f64_mediumpath_v1,($__internal_2_$__cuda_sm3x_div_rn_noftz_f32_slowpath - $__internal_1_$__cuda_sm20_dsqrt_rn_f64_mediumpath_v1)
$__internal_1_$__cuda_sm20_dsqrt_rn_f64_mediumpath_v1:
[----:B------:R-:W-:Y:S01]  /*25f0*/  ISETP.GE.U32.AND P0, PT, R44, -0x3400000, PT ;  /* 0xfcc000002c00780c */ /* 0x000fe20003f06070 */
[----:B------:R-:W-:Y:S01]  /*2600*/  IMAD.MOV.U32 R36, RZ, RZ, R40 ;  /* 0x000000ffff247224 */ /* 0x000fe200078e0028 */
[----:B------:R-:W-:Y:S01]  /*2610*/  MOV R3, R48 ;  /* 0x0000003000037202 */ /* 0x000fe20000000f00 */
[----:B------:R-:W-:Y:S02]  /*2620*/  IMAD.MOV.U32 R37, RZ, RZ, R41 ;  /* 0x000000ffff257224 */ /* 0x000fe400078e0029 */
[----:B------:R-:W-:Y:S02]  /*2630*/  IMAD.MOV.U32 R40, RZ, RZ, R38 ;  /* 0x000000ffff287224 */ /* 0x000fe400078e0026 */
[----:B------:R-:W-:Y:S01]  /*2640*/  IMAD.MOV.U32 R41, RZ, RZ, R39 ;  /* 0x000000ffff297224 */ /* 0x000fe200078e0027 */
[----:B------:R-:W-:Y:S01]  /*2650*/  MOV R39, R46 ;  /* 0x0000002e00277202 */ /* 0x000fe20000000f00 */
[----:B------:R-:W-:Y:S02]  /*2660*/  IMAD.MOV.U32 R2, RZ, RZ, R31 ;  /* 0x000000ffff027224 */ /* 0x000fe400078e001f */
[----:B------:R-:W-:-:S02]  /*2670*/  IMAD.MOV.U32 R38, RZ, RZ, R45 ;  /* 0x000000ffff267224 */ /* 0x000fc400078e002d */
[----:B------:R-:W-:Y:S05]  /*2680*/  @!P0 BRA `(.L_x_28) ;  /* 0x0000000000208947 */ /* 0x000fea0003800000 */
[----:B------:R-:W-:-:S10]  /*2690*/  DFMA.RM R38, R2, R40, R38 ;  /* 0x000000280226722b */ /* 0x000fd40000004026 */
[----:B------:R-:W-:-:S05]  /*26a0*/  IADD3 R2, P0, PT, R38, 0x1, RZ ;  /* 0x0000000126027810 */ /* 0x000fca0007f1e0ff */
[----:B------:R-:W-:-:S06]  /*26b0*/  IMAD.X R3, RZ, RZ, R39, P0 ;  /* 0x000000ffff037224 */ /* 0x000fcc00000e0627 */
[----:B------:R-:W-:-:S08]  /*26c0*/  DFMA.RP R36, -R38, R2, R36 ;  /* 0x000000022624722b */ /* 0x000fd00000008124 */
[----:B------:R-:W-:-:S06]  /*26d0*/  DSETP.GT.AND P0, PT, R36, RZ, PT ;  /* 0x000000ff2400722a */ /* 0x000fcc0003f04000 */
[----:B------:R-:W-:Y:S02]  /*26e0*/  FSEL R2, R2, R38, P0 ;  /* 0x0000002602027208 */ /* 0x000fe40000000000 */
[----:B------:R-:W-:Y:S01]  /*26f0*/  FSEL R3, R3, R39, P0 ;  /* 0x0000002703037208 */ /* 0x000fe20000000000 */
[----:B------:R-:W-:Y:S06]  /*2700*/  BRA `(.L_x_29) ;  /* 0x0000000000647947 */ /* 0x000fec0003800000 */
.L_x_28:
[----:B------:R-:W-:-:S14]  /*2710*/  DSETP.NE.AND P0, PT, R36, RZ, PT ;  /* 0x000000ff2400722a */ /* 0x000fdc0003f05000 */
[----:B------:R-:W-:Y:S05]  /*2720*/  @!P0 BRA `(.L_x_30) ;  /* 0x0000000000588947 */ /* 0x000fea0003800000 */
[----:B------:R-:W-:-:S13]  /*2730*/  ISETP.GE.AND P0, PT, R37, RZ, PT ;  /* 0x000000ff2500720c */ /* 0x000fda0003f06270 */
[----:B------:R-:W-:Y:S02]  /*2740*/  @!P0 IMAD.MOV.U32 R2, RZ, RZ, 0x0 ;  /* 0x00000000ff028424 */ /* 0x000fe400078e00ff */
[----:B------:R-:W-:Y:S01]  /*2750*/  @!P0 IMAD.MOV.U32 R3, RZ, RZ, -0x80000 ;  /* 0xfff80000ff038424 */ /* 0x000fe200078e00ff */
[----:B------:R-:W-:Y:S06]  /*2760*/  @!P0 BRA `(.L_x_29) ;  /* 0x00000000004c8947 */ /* 0x000fec0003800000 */
[----:B------:R-:W-:-:S13]  /*2770*/  ISETP.GT.AND P0, PT, R37, 0x7fefffff, PT ;  /* 0x7fefffff2500780c */ /* 0x000fda0003f04270 */
[----:B------:R-:W-:Y:S05]  /*2780*/  @P0 BRA `(.L_x_30) ;  /* 0x0000000000400947 */ /* 0x000fea0003800000 */
[----:B------:R-:W-:Y:S01]  /*2790*/  DMUL R40, R36, 8.11296384146066816958e+31 ;  /* 0x4690000024287828 */ /* 0x000fe20000000000 */
[----:B------:R-:W-:Y:S01]  /*27a0*/  MOV R38, RZ ;  /* 0x000000ff00267202 */ /* 0x000fe20000000f00 */
[----:B------:R-:W-:Y:S02]  /*27b0*/  IMAD.MOV.U32 R2, RZ, RZ, 0x0 ;  /* 0x00000000ff027424 */ /* 0x000fe400078e00ff */
[----:B------:R-:W-:Y:S02]  /*27c0*/  IMAD.MOV.U32 R3, RZ, RZ, 0x3fd80000 ;  /* 0x3fd80000ff037424 */ /* 0x000fe400078e00ff */
[----:B------:R-:W0:Y:S02]  /*27d0*/  MUFU.RSQ64H R39, R41 ;  /* 0x0000002900277308 */ /* 0x000e240000001c00 */
[----:B0-----:R-:W-:-:S08]  /*27e0*/  DMUL R36, R38, R38 ;  /* 0x0000002626247228 */ /* 0x001fd00000000000 */
[----:B------:R-:W-:-:S08]  /*27f0*/  DFMA R36, R40, -R36, 1 ;  /* 0x3ff000002824742b */ /* 0x000fd00000000824 */
[----:B------:R-:W-:Y:S02]  /*2800*/  DFMA R2, R36, R2, 0.5 ;  /* 0x3fe000002402742b */ /* 0x000fe40000000002 */
[----:B------:R-:W-:-:S08]  /*2810*/  DMUL R36, R38, R36 ;  /* 0x0000002426247228 */ /* 0x000fd00000000000 */
[----:B------:R-:W-:-:S08]  /*2820*/  DFMA R36, R2, R36, R38 ;  /* 0x000000240224722b */ /* 0x000fd00000000026 */
[----:B------:R-:W-:Y:S02]  /*2830*/  DMUL R2, R40, R36 ;  /* 0x0000002428027228 */ /* 0x000fe40000000000 */
[----:B------:R-:W-:-:S06]  /*2840*/  VIADD R37, R37, 0xfff00000 ;  /* 0xfff0000025257836 */ /* 0x000fcc0000000000 */
[----:B------:R-:W-:-:S08]  /*2850*/  DFMA R38, R2, -R2, R40 ;  /* 0x800000020226722b */ /* 0x000fd00000000028 */
[----:B------:R-:W-:-:S10]  /*2860*/  DFMA R2, R36, R38, R2 ;  /* 0x000000262402722b */ /* 0x000fd40000000002 */
[----:B------:R-:W-:Y:S01]  /*2870*/  IADD3 R3, PT, PT, R3, -0x3500000, RZ ;  /* 0xfcb0000003037810 */ /* 0x000fe20007ffe0ff */
[----:B------:R-:W-:Y:S06]  /*2880*/  BRA `(.L_x_29) ;  /* 0x0000000000047947 */ /* 0x000fec0003800000 */
.L_x_30:
[----:B------:R-:W-:-:S11]  /*2890*/  DADD R2, R36, R36 ;  /* 0x0000000024027229 */ /* 0x000fd60000000024 */
.L_x_29:
[----:B------:R-:W-:Y:S02]  /*28a0*/  IMAD.MOV.U32 R43, RZ, RZ, 0x0 ;  /* 0x00000000ff2b7424 */ /* 0x000fe400078e00ff */
[----:B------:R-:W-:Y:S02]  /*28b0*/  IMAD.MOV.U32 R40, RZ, RZ, R2 ;  /* 0x000000ffff287224 */ /* 0x000fe400078e0002 */
[----:B------:R-:W-:Y:S01]  /*28c0*/  IMAD.MOV.U32 R41, RZ, RZ, R3 ;  /* 0x000000ffff297224 */ /* 0x000fe200078e0003 */
[----:B------:R-:W-:Y:S06]  /*28d0*/  RET.REL.NODEC R42 `(damiani_volatmeter_many_series_one_param_time_major_f32) ;  /* 0xffffffd42ac87950 */ /* 0x000fec0003c3ffff */
        .weak           $__internal_2_$__cuda_sm3x_div_rn_noftz_f32_slowpath
        .type           $__internal_2_$__cuda_sm3x_div_rn_noftz_f32_slowpath,@function
        .size           $__internal_2_$__cuda_sm3x_div_rn_noftz_f32_slowpath,(.L_x_80 - $__internal_2_$__cuda_sm3x_div_rn_noftz_f32_slowpath)
$__internal_2_$__cuda_sm3x_div_rn_noftz_f32_slowpath:
[--C-:B------:R-:W-:Y:S01]  /*28e0*/  SHF.R.U32.HI R3, RZ, 0x17, R35.reuse ;  /* 0x00000017ff037819 */ /* 0x100fe20000011623 */
[----:B------:R-:W-:Y:S01]  /*28f0*/  IMAD.MOV.U32 R31, RZ, RZ, R35 ;  /* 0x000000ffff1f7224 */ /* 0x000fe200078e0023 */
[--C-:B------:R-:W-:Y:S02]  /*2900*/  SHF.R.U32.HI R2, RZ, 0x17, R30.reuse ;  /* 0x00000017ff027819 */ /* 0x100fe4000001161e */
[----:B------:R-:W-:Y:S02]  /*2910*/  LOP3.LUT R36, R3, 0xff, RZ, 0xc0, !PT ;  /* 0x000000ff03247812 */ /* 0x000fe400078ec0ff */
[----:B------:R-:W-:Y:S01]  /*2920*/  LOP3.LUT R34, R2, 0xff, RZ, 0xc0, !PT ;  /* 0x000000ff02227812 */ /* 0x000fe200078ec0ff */
[----:B------:R-:W-:Y:S01]  /*2930*/  IMAD.MOV.U32 R2, RZ, RZ, R30 ;  /* 0x000000ffff027224 */ /* 0x000fe200078e001e */
[----:B------:R-:W-:-:S03]  /*2940*/  IADD3 R38, PT, PT, R36, -0x1, RZ ;  /* 0xffffffff24267810 */ /* 0x000fc60007ffe0ff */
[----:B------:R-:W-:Y:S01]  /*2950*/  VIADD R37, R34, 0xffffffff ;  /* 0xffffffff22257836 */ /* 0x000fe20000000000 */
[----:B------:R-:W-:-:S04]  /*2960*/  ISETP.GT.U32.AND P0, PT, R38, 0xfd, PT ;  /* 0x000000fd2600780c */ /* 0x000fc80003f04070 */
[----:B------:R-:W-:-:S13]  /*2970*/  ISETP.GT.U32.OR P0, PT, R37, 0xfd, P0 ;  /* 0x000000fd2500780c */ /* 0x000fda0000704470 */
[----:B------:R-:W-:Y:S01]  /*2980*/  @!P0 MOV R33, RZ ;  /* 0x000000ff00218202 */ /* 0x000fe20000000f00 */
[----:B------:R-:W-:Y:S06]  /*2990*/  @!P0 BRA `(.L_x_31) ;  /* 0x0000000000608947 */ /* 0x000fec0003800000 */
[----:B------:R-:W-:Y:S01]  /*29a0*/  FSETP.GTU.FTZ.AND P0, PT, |R30|, +INF , PT ;  /* 0x7f8000001e00780b */ /* 0x000fe20003f1c200 */
[----:B------:R-:W-:Y:S01]  /*29b0*/  IMAD.MOV.U32 R3, RZ, RZ, R35 ;  /* 0x000000ffff037224 */ /* 0x000fe200078e0023 */
[----:B------:R-:W-:-:S04]  /*29c0*/  FSETP.GTU.FTZ.AND P1, PT, |R35|, +INF , PT ;  /* 0x7f8000002300780b */ /* 0x000fc80003f3c200 */
[----:B------:R-:W-:-:S13]  /*29d0*/  PLOP3.LUT P0, PT, P0, P1, PT, 0xf8, 0x8f ;  /* 0x00000000008f781c */ /* 0x000fda0000703f70 */
[----:B------:R-:W-:Y:S05]  /*29e0*/  @P0 BRA `(.L_x_32) ;  /* 0x0000000400440947 */ /* 0x000fea0003800000 */
[----:B------:R-:W-:-:S13]  /*29f0*/  LOP3.LUT P0, RZ, R31, 0x7fffffff, R2, 0xc8, !PT ;  /* 0x7fffffff1fff7812 */ /* 0x000fda000780c802 */
[----:B------:R-:W-:Y:S05]  /*2a00*/  @!P0 BRA `(.L_x_33) ;  /* 0x0000000400348947 */ /* 0x000fea0003800000 */
[C---:B------:R-:W-:Y:S02]  /*2a10*/  FSETP.NEU.FTZ.AND P1, PT, |R30|.reuse, +INF , PT ;  /* 0x7f8000001e00780b */ /* 0x040fe40003f3d200 */
[----:B------:R-:W-:Y:S02]  /*2a20*/  FSETP.NEU.FTZ.AND P2, PT, |R3|, +INF , PT ;  /* 0x7f8000000300780b */ /* 0x000fe40003f5d200 */
[----:B------:R-:W-:-:S11]  /*2a30*/  FSETP.NEU.FTZ.AND P0, PT, |R30|, +INF , PT ;  /* 0x7f8000001e00780b */ /* 0x000fd60003f1d200 */
[----:B------:R-:W-:Y:S05]  /*2a40*/  @!P2 BRA !P1, `(.L_x_33) ;  /* 0x000000040024a947 */ /* 0x000fea0004800000 */
[----:B------:R-:W-:-:S04]  /*2a50*/  LOP3.LUT P1, RZ, R2, 0x7fffffff, RZ, 0xc0, !PT ;  /* 0x7fffffff02ff7812 */ /* 0x000fc8000782c0ff */
[----:B------:R-:W-:-:S13]  /*2a60*/  PLOP3.LUT P1, PT, P2, P1, PT, 0x2f, 0xf2 ;  /* 0x0000000000f2781c */ /* 0x000fda0001722577 */
[----:B------:R-:W-:Y:S05]  /*2a70*/  @P1 BRA `(.L_x_34) ;  /* 0x0000000400101947 */ /* 0x000fea0003800000 */
[----:B------:R-:W-:-:S04]  /*2a80*/  LOP3.LUT P1, RZ, R31, 0x7fffffff, RZ, 0xc0, !PT ;  /* 0x7fffffff1fff7812 */ /* 0x000fc8000782c0ff */
[----:B------:R-:W-:-:S13]  /*2a90*/  PLOP3.LUT P0, PT, P0, P1, PT, 0x2f, 0xf2 ;  /* 0x0000000000f2781c */ /* 0x000fda0000702577 */
[----:B------:R-:W-:Y:S05]  /*2aa0*/  @P0 BRA `(.L_x_35) ;  /* 0x0000000000f80947 */ /* 0x000fea0003800000 */
[----:B------:R-:W-:Y:S02]  /*2ab0*/  ISETP.GE.AND P0, PT, R37, RZ, PT ;  /* 0x000000ff2500720c */ /* 0x000fe40003f06270 */
[----:B------:R-:W-:-:S11]  /*2ac0*/  ISETP.GE.AND P1, PT, R38, RZ, PT ;  /* 0x000000ff2600720c */ /* 0x000fd60003f26270 */
[----:B------:R-:W-:Y:S02]  /*2ad0*/  @P0 IMAD.MOV.U32 R33, RZ, RZ, RZ ;  /* 0x000000ffff210224 */ /* 0x000fe400078e00ff */
[----:B------:R-:W-:Y:S01]  /*2ae0*/  @!P0 FFMA R2, R30, 1.84467440737095516160e+19, RZ ;  /* 0x5f8000001e028823 */ /* 0x000fe200000000ff */
[----:B------:R-:W-:Y:S02]  /*2af0*/  @!P0 IMAD.MOV.U32 R33, RZ, RZ, -0x40 ;  /* 0xffffffc0ff218424 */ /* 0x000fe400078e00ff */
[----:B------:R-:W-:-:S03]  /*2b00*/  @!P1 FFMA R31, R3, 1.84467440737095516160e+19, RZ ;  /* 0x5f800000031f9823 */ /* 0x000fc600000000ff */
[----:B------:R-:W-:-:S07]  /*2b10*/  @!P1 IADD3 R33, PT, PT, R33, 0x40, RZ ;  /* 0x0000004021219810 */ /* 0x000fce0007ffe0ff */
.L_x_31:
[----:B------:R-:W-:Y:S01]  /*2b20*/  LEA R30, R36, 0xc0800000, 0x17 ;  /* 0xc0800000241e7811 */ /* 0x000fe200078eb8ff */
[----:B------:R-:W-:-:S04]  /*2b30*/  VIADD R3, R34, 0xffffff81 ;  /* 0xffffff8122037836 */ /* 0x000fc80000000000 */
[----:B------:R-:W-:Y:S02]  /*2b40*/  IMAD.IADD R30, R31, 0x1, -R30 ;  /* 0x000000011f1e7824 */ /* 0x000fe400078e0a1e */
[C---:B------:R-:W-:Y:S02]  /*2b50*/  IMAD R2, R3.reuse, -0x800000, R2 ;  /* 0xff80000003027824 */ /* 0x040fe400078e0202 */
[----:B------:R0:W1:Y:S01]  /*2b60*/  MUFU.RCP R31, R30 ;  /* 0x0000001e001f7308 */ /* 0x0000620000001000 */
[----:B------:R-:W-:Y:S01]  /*2b70*/  FADD.FTZ R35, -R30, -RZ ;  /* 0x800000ff1e237221 */ /* 0x000fe20000010100 */
[----:B0-----:R-:W-:-:S05]  /*2b80*/  IADD3 R30, PT, PT, R3, 0x7f, -R36 ;  /* 0x0000007f031e7810 */ /* 0x001fca0007ffe824 */
[----:B------:R-:W-:Y:S02]  /*2b90*/  IMAD.IADD R30, R30, 0x1, R33 ;  /* 0x000000011e1e7824 */ /* 0x000fe400078e0221 */
[----:B-1----:R-:W-:-:S04]  /*2ba0*/  FFMA R34, R31, R35, 1 ;  /* 0x3f8000001f227423 */ /* 0x002fc80000000023 */
[----:B------:R-:W-:-:S04]  /*2bb0*/  FFMA R38, R31, R34, R31 ;  /* 0x000000221f267223 */ /* 0x000fc8000000001f */
[----:B------:R-:W-:-:S04]  /*2bc0*/  FFMA R31, R2, R38, RZ ;  /* 0x00000026021f7223 */ /* 0x000fc800000000ff */
[----:B------:R-:W-:-:S04]  /*2bd0*/  FFMA R34, R35, R31, R2 ;  /* 0x0000001f23227223 */ /* 0x000fc80000000002 */
[----:B------:R-:W-:-:S04]  /*2be0*/  FFMA R37, R38, R34, R31 ;  /* 0x0000002226257223 */ /* 0x000fc8000000001f */
[----:B------:R-:W-:-:S04]  /*2bf0*/  FFMA R34, R35, R37, R2 ;  /* 0x0000002523227223 */ /* 0x000fc80000000002 */
[----:B------:R-:W-:-:S05]  /*2c00*/  FFMA R2, R38, R34, R37 ;  /* 0x0000002226027223 */ /* 0x000fca0000000025 */
[----:B------:R-:W-:-:S04]  /*2c10*/  SHF.R.U32.HI R3, RZ, 0x17, R2 ;  /* 0x00000017ff037819 */ /* 0x000fc80000011602 */
[----:B------:R-:W-:-:S04]  /*2c20*/  LOP3.LUT R3, R3, 0xff, RZ, 0xc0, !PT ;  /* 0x000000ff03037812 */ /* 0x000fc800078ec0ff */
[----:B------:R-:W-:-:S05]  /*2c30*/  IADD3 R33, PT, PT, R3, R30, RZ ;  /* 0x0000001e03217210 */ /* 0x000fca0007ffe0ff */
[----:B------:R-:W-:-:S05]  /*2c40*/  VIADD R3, R33, 0xffffffff ;  /* 0xffffffff21037836 */ /* 0x000fca0000000000 */
[----:B------:R-:W-:-:S13]  /*2c50*/  ISETP.GE.U32.AND P0, PT, R3, 0xfe, PT ;  /* 0x000000fe0300780c */ /* 0x000fda0003f06070 */
[----:B------:R-:W-:Y:S05]  /*2c60*/  @!P0 BRA `(.L_x_36) ;  /* 0x0000000000808947 */ /* 0x000fea0003800000 */
[----:B------:R-:W-:-:S13]  /*2c70*/  ISETP.GT.AND P0, PT, R33, 0xfe, PT ;  /* 0x000000fe2100780c */ /* 0x000fda0003f04270 */
[----:B------:R-:W-:Y:S05]  /*2c80*/  @P0 BRA `(.L_x_37) ;  /* 0x00000000006c0947 */ /* 0x000fea0003800000 */
[----:B------:R-:W-:-:S13]  /*2c90*/  ISETP.GE.AND P0, PT, R33, 0x1, PT ;  /* 0x000000012100780c */ /* 0x000fda0003f06270 */
[----:B------:R-:W-:Y:S05]  /*2ca0*/  @P0 BRA `(.L_x_38) ;  /* 0x0000000000980947 */ /* 0x000fea0003800000 */
[----:B------:R-:W-:Y:S02]  /*2cb0*/  ISETP.GE.AND P0, PT, R33, -0x18, PT ;  /* 0xffffffe82100780c */ /* 0x000fe40003f06270 */
[----:B------:R-:W-:-:S11]  /*2cc0*/  LOP3.LUT R2, R2, 0x80000000, RZ, 0xc0, !PT ;  /* 0x8000000002027812 */ /* 0x000fd600078ec0ff */
[----:B------:R-:W-:Y:S05]  /*2cd0*/  @!P0 BRA `(.L_x_38) ;  /* 0x00000000008c8947 */ /* 0x000fea0003800000 */
[CCC-:B------:R-:W-:Y:S01]  /*2ce0*/  FFMA.RZ R3, R38.reuse, R34.reuse, R37.reuse ;  /* 0x0000002226037223 */ /* 0x1c0fe2000000c025 */
[CCC-:B------:R-:W-:Y:S01]  /*2cf0*/  FFMA.RM R30, R38.reuse, R34.reuse, R37.reuse ;  /* 0x00000022261e7223 */ /* 0x1c0fe20000004025 */
[C---:B------:R-:W-:Y:S02]  /*2d00*/  ISETP.NE.AND P2, PT, R33.reuse, RZ, PT ;  /* 0x000000ff2100720c */ /* 0x040fe40003f45270 */
[----:B------:R-:W-:Y:S02]  /*2d10*/  ISETP.NE.AND P1, PT, R33, RZ, PT ;  /* 0x000000ff2100720c */ /* 0x000fe40003f25270 */
[----:B------:R-:W-:Y:S01]  /*2d20*/  LOP3.LUT R31, R3, 0x7fffff, RZ, 0xc0, !PT ;  /* 0x007fffff031f7812 */ /* 0x000fe200078ec0ff */
[----:B------:R-:W-:Y:S01]  /*2d30*/  FFMA.RP R3, R38, R34, R37 ;  /* 0x0000002226037223 */ /* 0x000fe20000008025 */
[----:B------:R-:W-:Y:S02]  /*2d40*/  VIADD R34, R33, 0x20 ;  /* 0x0000002021227836 */ /* 0x000fe40000000000 */
[----:B------:R-:W-:Y:S01]  /*2d50*/  LOP3.LUT R31, R31, 0x800000, RZ, 0xfc, !PT ;  /* 0x008000001f1f7812 */ /* 0x000fe200078efcff */
[----:B------:R-:W-:Y:S01]  /*2d60*/  IMAD.MOV R33, RZ, RZ, -R33 ;  /* 0x000000ffff217224 */ /* 0x000fe200078e0a21 */
[----:B------:R-:W-:-:S02]  /*2d70*/  FSETP.NEU.FTZ.AND P0, PT, R3, R30, PT ;  /* 0x0000001e0300720b */ /* 0x000fc40003f1d000 */
[----:B------:R-:W-:Y:S02]  /*2d80*/  SHF.L.U32 R34, R31, R34, RZ ;  /* 0x000000221f227219 */ /* 0x000fe400000006ff */
[----:B------:R-:W-:Y:S02]  /*2d90*/  SEL R30, R33, RZ, P2 ;  /* 0x000000ff211e7207 */ /* 0x000fe40001000000 */
[----:B------:R-:W-:Y:S02]  /*2da0*/  ISETP.NE.AND P1, PT, R34, RZ, P1 ;  /* 0x000000ff2200720c */ /* 0x000fe40000f25270 */
[----:B------:R-:W-:Y:S02]  /*2db0*/  SHF.R.U32.HI R30, RZ, R30, R31 ;  /* 0x0000001eff1e7219 */ /* 0x000fe4000001161f */
[----:B------:R-:W-:Y:S02]  /*2dc0*/  PLOP3.LUT P0, PT, P0, P1, PT, 0xf8, 0x8f ;  /* 0x00000000008f781c */ /* 0x000fe40000703f70 */
[----:B------:R-:W-:-:S02]  /*2dd0*/  SHF.R.U32.HI R34, RZ, 0x1, R30 ;  /* 0x00000001ff227819 */ /* 0x000fc4000001161e */
[----:B------:R-:W-:-:S04]  /*2de0*/  SEL R3, RZ, 0x1, !P0 ;  /* 0x00000001ff037807 */ /* 0x000fc80004000000 */
[----:B------:R-:W-:-:S04]  /*2df0*/  LOP3.LUT R3, R3, 0x1, R34, 0xf8, !PT ;  /* 0x0000000103037812 */ /* 0x000fc800078ef822 */
[----:B------:R-:W-:-:S04]  /*2e00*/  LOP3.LUT R3, R3, R30, RZ, 0xc0, !PT ;  /* 0x0000001e03037212 */ /* 0x000fc800078ec0ff */
[----:B------:R-:W-:-:S04]  /*2e10*/  IADD3 R3, PT, PT, R34, R3, RZ ;  /* 0x0000000322037210 */ /* 0x000fc80007ffe0ff */
[----:B------:R-:W-:Y:S01]  /*2e20*/  LOP3.LUT R2, R3, R2, RZ, 0xfc, !PT ;  /* 0x0000000203027212 */ /* 0x000fe200078efcff */
[----:B------:R-:W-:Y:S06]  /*2e30*/  BRA `(.L_x_38) ;  /* 0x0000000000347947 */ /* 0x000fec0003800000 */
.L_x_37:
[----:B------:R-:W-:-:S04]  /*2e40*/  LOP3.LUT R2, R2, 0x80000000, RZ, 0xc0, !PT ;  /* 0x8000000002027812 */ /* 0x000fc800078ec0ff */
[----:B------:R-:W-:Y:S01]  /*2e50*/  LOP3.LUT R2, R2, 0x7f800000, RZ, 0xfc, !PT ;  /* 0x7f80000002027812 */ /* 0x000fe200078efcff */
[----:B------:R-:W-:Y:S06]  /*2e60*/  BRA `(.L_x_38) ;  /* 0x0000000000287947 */ /* 0x000fec0003800000 */
.L_x_36:
[----:B------:R-:W-:Y:S01]  /*2e70*/  IMAD R2, R30, 0x800000, R2 ;  /* 0x008000001e027824 */ /* 0x000fe200078e0202 */
[----:B------:R-:W-:Y:S06]  /*2e80*/  BRA `(.L_x_38) ;  /* 0x0000000000207947 */ /* 0x000fec0003800000 */
.L_x_35:
[----:B------:R-:W-:-:S04]  /*2e90*/  LOP3.LUT R2, R31, 0x80000000, R2, 0x48, !PT ;  /* 0x800000001f027812 */ /* 0x000fc800078e4802 */
[----:B------:R-:W-:Y:S01]  /*2ea0*/  LOP3.LUT R2, R2, 0x7f800000, RZ, 0xfc, !PT ;  /* 0x7f80000002027812 */ /* 0x000fe200078efcff */
[----:B------:R-:W-:Y:S06]  /*2eb0*/  BRA `(.L_x_38) ;  /* 0x0000000000147947 */ /* 0x000fec0003800000 */
.L_x_34:
[----:B------:R-:W-:Y:S01]  /*2ec0*/  LOP3.LUT R2, R31, 0x80000000, R2, 0x48, !PT ;  /* 0x800000001f027812 */ /* 0x000fe200078e4802 */
[----:B------:R-:W-:Y:S06]  /*2ed0*/  BRA `(.L_x_38) ;  /* 0x00000000000c7947 */ /* 0x000fec0003800000 */
.L_x_33:
[----:B------:R-:W0:Y:S01]  /*2ee0*/  MUFU.RSQ R2, -QNAN ;  /* 0xffc0000000027908 */ /* 0x000e220000001400 */
[----:B------:R-:W-:Y:S05]  /*2ef0*/  BRA `(.L_x_38) ;  /* 0x0000000000047947 */ /* 0x000fea0003800000 */
.L_x_32:
[----:B------:R-:W-:-:S07]  /*2f00*/  FADD.FTZ R2, R30, R3 ;  /* 0x000000031e027221 */ /* 0x000fce0000010000 */
.L_x_38:
[----:B------:R-:W-:-:S04]  /*2f10*/  IMAD.MOV.U32 R33, RZ, RZ, 0x0 ;  /* 0x00000000ff217424 */ /* 0x000fc800078e00ff */
[----:B0-----:R-:W-:Y:S05]  /*2f20*/  RET.REL.NODEC R32 `(damiani_volatmeter_many_series_one_param_time_major_f32) ;  /* 0xffffffd020347950 */ /* 0x001fea0003c3ffff */
.L_x_39:
[----:B------:R-:W-:-:S00]  /*2f30*/  BRA `(.L_x_39) ;  /* 0xfffffffc00fc7947 */ /* 0x000fc0000383ffff */
[----:B------:R-:W-:-:S00]  /*2f40*/  NOP ;  /* 0x0000000000007918 */ /* 0x000fc00000000000 */
        /* <DEDUP_REMOVED lines=11> */
.L_x_80:


//--------------------- .text.damiani_volatmeter_batch_f32 --------------------------
	.section	.text.damiani_volatmeter_batch_f32,"ax",@progbits
	.align	128
        .global         damiani_volatmeter_batch_f32
        .type           damiani_volatmeter_batch_f32,@function
        .size           damiani_volatmeter_batch_f32,(.L_x_83 - damiani_volatmeter_batch_f32)
        .other          damiani_volatmeter_batch_f32,@"STO_CUDA_ENTRY STV_DEFAULT"
damiani_volatmeter_batch_f32:
.text.damiani_volatmeter_batch_f32:
[----:B------:R-:W-:Y:S08]  /*0000*/  LDC R1, c[0x0][0x37c] ;  /* 0x0000df00ff017b82 */ /* 0x000ff00000000800 */
[----:B------:R-:W0:Y:S01]  /*0010*/  S2UR UR16, SR_CTAID.X ;  /* 0x00000000001079c3 */ /* 0x000e220000002500 */
[----:B------:R-:W0:Y:S01]  /*0020*/  LDCU UR4, c[0x0][0x3b8] ;  /* 0x00007700ff0477ac */ /* 0x000e220008000800 */
[----:B------:R-:W1:Y:S01]  /*0030*/  LDCU UR17, c[0x0][0x388] ;  /* 0x00007100ff1177ac */ /* 0x000e620008000800 */
[----:B0-----:R-:W-:-:S04]  /*0040*/  UISETP.GE.AND UP0, UPT, UR16, UR4, UPT ;  /* 0x000000041000728c */ /* 0x001fc8000bf06270 */
[----:B-1----:R-:W-:-:S06]  /*0050*/  UISETP.LT.OR UP0, UPT, UR17, 0x1, UP0 ;  /* 0x000000011100788c */ /* 0x002fcc0008701670 */
[----:B------:R-:W-:-:S13]  /*0060*/  PLOP3.LUT P0, PT, PT, PT, UP0, 0x80, 0x8 ;  /* 0x000000000008781c */ /* 0x000fda0003f0f008 */
[----:B------:R-:W-:Y:S05]  /*0070*/  @P0 EXIT ;  /* 0x000000000000094d */ /* 0x000fea0003800000 */
[----:B------:R-:W0:Y:S02]  /*0080*/  LDC R15, c[0x0][0x38c] ;  /* 0x0000e300ff0f7b82 */ /* 0x000e240000000800 */
[----:B0-----:R-:W-:-:S13]  /*0090*/  ISETP.GE.AND P0, PT, R15, UR17, PT ;  /* 0x000000110f007c0c */ /* 0x001fda000bf06270 */
[----:B------:R-:W-:Y:S05]  /*00a0*/  @P0 EXIT ;  /* 0x000000000000094d */ /* 0x000fea0003800000 */
[----:B------:R-:W0:Y:S01]  /*00b0*/  S2R R2, SR_TID.X ;  /* 0x0000000000027919 */ /* 0x000e220000002100 */
[----:B------:R-:W-:Y:S01]  /*00c0*/  VIADD R0, R15, 0xffffffff ;  /* 0xffffffff0f007836 */ /* 0x000fe20000000000 */
[----:B------:R-:W1:Y:S04]  /*00d0*/  LDCU UR20, c[0x0][0x38c] ;  /* 0x00007180ff1477ac */ /* 0x000e680008000800 */
[----:B------:R-:W-:Y:S02]  /*00e0*/  R2UR UR23, R0 ;  /* 0x00000000001772ca */ /* 0x000fe400000e0000 */
[----:B0-----:R-:W-:-:S13]  /*00f0*/  ISETP.NE.AND P0, PT, R2, RZ, PT ;  /* 0x000000ff0200720c */ /* 0x001fda0003f05270 */
[----:B-1----:R-:W-:Y:S05]  /*0100*/  @P0 EXIT ;  /* 0x000000000000094d */ /* 0x002fea0003800000 */
[----:B------:R-:W0:Y:S01]  /*0110*/  LDCU.128 UR12, c[0x0][0x3a0] ;  /* 0x00007400ff0c77ac */ /* 0x000e220008000c00 */
[----:B------:R-:W1:Y:S01]  /*0120*/  LDCU.128 UR8, c[0x0][0x390] ;  /* 0x00007200ff0877ac */ /* 0x000e620008000c00 */
[----:B------:R-:W2:Y:S01]  /*0130*/  LDCU.64 UR18, c[0x0][0x358] ;  /* 0x00006b00ff1277ac */ /* 0x000ea20008000a00 */
[----:B------:R-:W3:Y:S01]  /*0140*/  LDCU.64 UR34, c[0x0][0x3d8] ;  /* 0x00007b00ff2277ac */ /* 0x000ee20008000a00 */
[----:B------:R-:W4:Y:S01]  /*0150*/  LDCU.64 UR28, c[0x0][0x380] ;  /* 0x00007000ff1c77ac */ /* 0x000f220008000a00 */
[----:B0-----:R-:W-:Y:S02]  /*0160*/  UIMAD.WIDE.U32 UR6, UR16, 0x4, UR12 ;  /* 0x00000004100678a5 */ /* 0x001fe4000f8e000c */
[----:B-1----:R-:W-:-:S04]  /*0170*/  UIMAD.WIDE.U32 UR4, UR16, 0x4, UR8 ;  /* 0x00000004100478a5 */ /* 0x002fc8000f8e0008 */
[----:B------:R-:W-:Y:S02]  /*0180*/  IMAD.U32 R6, RZ, RZ, UR6 ;  /* 0x00000006ff067e24 */ /* 0x000fe4000f8e00ff */
[----:B------:R-:W-:Y:S02]  /*0190*/  IMAD.U32 R7, RZ, RZ, UR7 ;  /* 0x00000007ff077e24 */ /* 0x000fe4000f8e00ff */
[----:B------:R-:W-:Y:S02]  /*01a0*/  IMAD.U32 R2, RZ, RZ, UR4 ;  /* 0x00000004ff027e24 */ /* 0x000fe4000f8e00ff */
[----:B------:R-:W-:Y:S01]  /*01b0*/  IMAD.U32 R3, RZ, RZ, UR5 ;  /* 0x00000005ff037e24 */ /* 0x000fe2000f8e00ff */
[----:B--2---:R0:W2:Y:S01]  /*01c0*/  LDG.E.CONSTANT R6, desc[UR18][R6.64] ;  /* 0x0000001206067981 */ /* 0x0040a2000c1e9900 */
[----:B------:R-:W-:Y:S02]  /*01d0*/  UIMAD.WIDE.U32 UR6, UR16, 0x4, UR14 ;  /* 0x00000004100678a5 */ /* 0x000fe4000f8e000e */
[----:B------:R-:W-:Y:S01]  /*01e0*/  UIMAD.WIDE.U32 UR4, UR16, 0x4, UR10 ;  /* 0x00000004100478a5 */ /* 0x000fe2000f8e000a */
[----:B------:R-:W3:Y:S01]  /*01f0*/  LDG.E.CONSTANT R2, desc[UR18][R2.64] ;  /* 0x0000001202027981 */ /* 0x000ee2000c1e9900 */
[----:B------:R-:W-:Y:S01]  /*0200*/  R2UR UR9, R15 ;  /* 0x000000000f0972ca */ /* 0x000fe200000e0000 */
[----:B------:R-:W-:Y:S01]  /*0210*/  USHF.L.U32 UR8, UR16, 0x1, URZ ;  /* 0x0000000110087899 */ /* 0x000fe200080006ff */
[----:B------:R-:W-:Y:S01]  /*0220*/  IMAD.U32 R10, RZ, RZ, UR6 ;  /* 0x00000006ff0a7e24 */ /* 0x000fe2000f8e00ff */
[----:B------:R-:W-:Y:S01]  /*0230*/  CS2R R26, SRZ ;  /* 0x00000000001a7805 */ /* 0x000fe2000001ff00 */
[----:B------:R-:W-:Y:S01]  /*0240*/  IMAD.U32 R11, RZ, RZ, UR7 ;  /* 0x00000007ff0b7e24 */ /* 0x000fe2000f8e00ff */
[----:B------:R-:W-:Y:S01]  /*0250*/  MOV R5, UR5 ;  /* 0x0000000500057c02 */ /* 0x000fe20008000f00 */
[----:B------:R-:W-:Y:S01]  /*0260*/  IMAD.U32 R4, RZ, RZ, UR4 ;  /* 0x00000004ff047e24 */ /* 0x000fe2000f8e00ff */
[----:B------:R-:W-:Y:S01]  /*0270*/  CS2R R24, SRZ ;  /* 0x0000000000187805 */ /* 0x000fe2000001ff00 */
[----:B0-----:R-:W-:Y:S01]  /*0280*/  IMAD.MOV.U32 R7, RZ, RZ, 0x7fc00000 ;  /* 0x7fc00000ff077424 */ /* 0x001fe200078e00ff */
[----:B------:R-:W4:Y:S01]  /*0290*/  LDG.E.CONSTANT R10, desc[UR18][R10.64] ;  /* 0x000000120a0a7981 */ /* 0x000f22000c1e9900 */
[----:B------:R-:W0:Y:S03]  /*02a0*/  LDCU.64 UR4, c[0x0][0x3b0] ;  /* 0x00007600ff0477ac */ /* 0x000e260008000a00 */
[----:B------:R-:W4:Y:S01]  /*02b0*/  LDG.E.CONSTANT R13, desc[UR18][R4.64] ;  /* 0x00000012040d7981 */ /* 0x000f22000c1e9900 */
[----:B------:R-:W-:Y:S01]  /*02c0*/  IMAD.MOV.U32 R28, RZ, RZ, 0x0 ;  /* 0x00000000ff1c7424 */ /* 0x000fe200078e00ff */
[----:B------:R-:W1:Y:S01]  /*02d0*/  LDCU.128 UR12, c[0x0][0x3c0] ;  /* 0x00007800ff0c77ac */ /* 0x000e620008000c00 */
[----:B0-----:R-:W-:-:S06]  /*02e0*/  UIMAD.WIDE.U32 UR4, UR16, 0x4, UR4 ;  /* 0x00000004100478a5 */ /* 0x001fcc000f8e0004 */
[----:B------:R-:W-:Y:S02]  /*02f0*/  IMAD.U32 R8, RZ, RZ, UR4 ;  /* 0x00000004ff087e24 */ /* 0x000fe4000f8e00ff */
[----:B------:R-:W-:-:S03]  /*0300*/  IMAD.U32 R9, RZ, RZ, UR5 ;  /* 0x00000005ff097e24 */ /* 0x000fc6000f8e00ff */
[----:B------:R-:W0:Y:S01]  /*0310*/  LDCU.64 UR4, c[0x0][0x3d8] ;  /* 0x00007b00ff0477ac */ /* 0x000e220008000a00 */
[----:B------:R-:W-:Y:S02]  /*0320*/  IMAD.MOV.U32 R29, RZ, RZ, 0x7ff80000 ;  /* 0x7ff80000ff1d7424 */ /* 0x000fe400078e00ff */
[----:B------:R1:W5:Y:S01]  /*0330*/  LDG.E.CONSTANT R9, desc[UR18][R8.64] ;  /* 0x0000001208097981 */ /* 0x000362000c1e9900 */
[----:B------:R-:W-:Y:S01]  /*0340*/  UIMAD UR16, UR8, UR17, URZ ;  /* 0x00000011081072a4 */ /* 0x000fe2000f8e02ff */
[----:B------:R-:W-:Y:S01]  /*0350*/  IMAD.MOV.U32 R22, RZ, RZ, 0x0 ;  /* 0x00000000ff167424 */ /* 0x000fe200078e00ff */
[----:B------:R-:W-:Y:S01]  /*0360*/  UIADD3 UR24, UPT, UPT, -UR17, UR9, URZ ;  /* 0x0000000911187290 */ /* 0x000fe2000fffe1ff */
[----:B------:R-:W-:Y:S01]  /*0370*/  IMAD.MOV.U32 R23, RZ, RZ, 0x7ff80000 ;  /* 0x7ff80000ff177424 */ /* 0x000fe200078e00ff */
[----:B------:R-:W-:Y:S02]  /*0380*/  UIADD3 UR22, UPT, UPT, UR16, UR17, URZ ;  /* 0x0000001110167290 */ /* 0x000fe4000fffe0ff */
[----:B------:R-:W-:Y:S01]  /*0390*/  UIADD3 UR9, UPT, UPT, UR16, UR9, URZ ;  /* 0x0000000910097290 */ /* 0x000fe2000fffe0ff */
[----:B-1----:R-:W-:Y:S01]  /*03a0*/  PRMT R8, RZ, 0x7610, R8 ;  /* 0x00007610ff087816 */ /* 0x002fe20000000008 */
[----:B0-----:R-:W-:Y:S01]  /*03b0*/  UIMAD.WIDE.U32 UR4, UR17, 0x4, UR4 ;  /* 0x00000004110478a5 */ /* 0x001fe2000f8e0004 */
[----:B--2---:R-:W-:-:S02]  /*03c0*/  R2UR UR21, R6 ;  /* 0x00000000061572ca */ /* 0x004fc400000e0000 */
[----:B---3--:R-:W-:-:S11]  /*03d0*/  R2UR UR11, R2 ;  /* 0x00000000020b72ca */ /* 0x008fd600000e0000 */
[----:B------:R-:W0:Y:S01]  /*03e0*/  I2F.F64 R30, UR21 ;  /* 0x00000015001e7d12 */ /* 0x000e220008201c00 */
[C---:B----4-:R-:W-:Y:S01]  /*03f0*/  VIMNMX R0, PT, PT, R10.reuse, UR21, !PT ;  /* 0x000000150a007c48 */ /* 0x050fe2000ffe0100 */
[----:B------:R-:W-:Y:S01]  /*0400*/  UIADD3 UR25, UPT, UPT, -UR21, URZ, URZ ;  /* 0x000000ff15197290 */ /* 0x000fe2000fffe1ff */
[----:B------:R-:W-:Y:S01]  /*0410*/  IADD3 R5, PT, PT, -R10, R15, RZ ;  /* 0x0000000f0a057210 */ /* 0x000fe20007ffe1ff */
[----:B------:R-:W-:Y:S02]  /*0420*/  UIADD3 UR26, UPT, UPT, -UR11, URZ, URZ ;  /* 0x000000ff0b1a7290 */ /* 0x000fe4000fffe1ff */
[----:B------:R-:W-:Y:S01]  /*0430*/  VIMNMX3 R0, R13, UR11, R0, !PT ;  /* 0x0000000b0d007c0f */ /* 0x000fe2000f800100 */
[----:B------:R-:W-:Y:S01]  /*0440*/  IMAD.IADD R6, R15, 0x1, -R13 ;  /* 0x000000010f067824 */ /* 0x000fe200078e0a0d */
[----:B------:R-:W-:Y:S01]  /*0450*/  VIMNMX R4, PT, PT, R13, R10, !PT ;  /* 0x0000000a0d047248 */ /* 0x000fe20007fe0100 */
[----:B------:R-:W1:Y:S01]  /*0460*/  I2F.F64 R32, UR11 ;  /* 0x0000000b00207d12 */ /* 0x000e620008201c00 */
[----:B------:R-:W-:-:S03]  /*0470*/  VIMNMX R0, PT, PT, R0, 0x3, !PT ;  /* 0x0000000300007848 */ /* 0x000fc60007fe0100 */
[----:B------:R-:W-:Y:S01]  /*0480*/  VIADD R4, R4, 0xffffffff ;  /* 0xffffffff04047836 */ /* 0x000fe20000000000 */
[C---:B------:R-:W-:Y:S01]  /*0490*/  IADD3 R2, PT, PT, R0.reuse, -0x1, R15 ;  /* 0xffffffff00027810 */ /* 0x040fe20007ffe00f */
[----:B------:R-:W-:Y:S01]  /*04a0*/  VIADD R0, R0, 0xffffffff ;  /* 0xffffffff00007836 */ /* 0x000fe20000000000 */
[----:B0-----:R-:W-:Y:S01]  /*04b0*/  DADD R16, R30, -1 ;  /* 0xbff000001e107429 */ /* 0x001fe20000000000 */
[----:B------:R0:W2:Y:S01]  /*04c0*/  I2F.F64 R20, R13 ;  /* 0x0000000d00147312 */ /* 0x0000a20000201c00 */
[----:B------:R-:W-:Y:S01]  /*04d0*/  R2UR UR10, R2 ;  /* 0x00000000020a72ca */ /* 0x000fe200000e0000 */
[----:B-1----:R-:W-:-:S12]  /*04e0*/  DADD R18, R32, -1 ;  /* 0xbff0000020127429 */ /* 0x002fd80000000000 */
[----:B------:R-:W-:-:S04]  /*04f0*/  UISETP.LT.AND UP0, UPT, UR10, UR17, UPT ;  /* 0x000000110a00728c */ /* 0x000fc8000bf01270 */
[----:B------:R-:W-:-:S03]  /*0500*/  USEL UR10, UR10, UR17, UP0 ;  /* 0x000000110a0a7287 */ /* 0x000fc60008000000 */
[----:B0-2---:R-:W-:-:S09]  /*0510*/  UMOV UR17, 0xffffffff ;  /* 0xffffffff00117882 */ /* 0x005fd20000000000 */
.L_x_56:
[----:B------:R-:W-:-:S06]  /*0520*/  UIMAD.WIDE UR6, UR20, 0x4, UR28 ;  /* 0x00000004140678a5 */ /* 0x000fcc000f8e021c */
[----:B0-----:R-:W-:Y:S02]  /*0530*/  IMAD.U32 R12, RZ, RZ, UR6 ;  /* 0x00000006ff0c7e24 */ /* 0x001fe4000f8e00ff */
[----:B------:R-:W-:-:S05]  /*0540*/  IMAD.U32 R13, RZ, RZ, UR7 ;  /* 0x00000007ff0d7e24 */ /* 0x000fca000f8e00ff */
[----:B------:R-:W2:Y:S01]  /*0550*/  LDG.E.CONSTANT R12, desc[UR18][R12.64] ;  /* 0x000000120c0c7981 */ /* 0x000ea2000c1e9900 */
[----:B------:R-:W-:Y:S01]  /*0560*/  UIADD3 UR17, UPT, UPT, UR17, 0x1, URZ ;  /* 0x0000000111117890 */ /* 0x000fe2000fffe0ff */
[----:B------:R-:W-:Y:S01]  /*0570*/  LOP3.LUT P0, RZ, R8, 0xff, RZ, 0xc0, !PT ;  /* 0x000000ff08ff7812 */ /* 0x000fe2000780c0ff */
[----:B------:R-:W-:Y:S02]  /*0580*/  UIADD3 UR23, UPT, UPT, UR23, 0x1, URZ ;  /* 0x0000000117177890 */ /* 0x000fe4000fffe0ff */
[----:B------:R-:W-:Y:S02]  /*0590*/  UISETP.GE.AND UP0, UPT, UR17, UR11, UPT ;  /* 0x0000000b1100728c */ /* 0x000fe4000bf06270 */
[----:B------:R-:W-:Y:S02]  /*05a0*/  UIMAD.WIDE UR30, UR20, 0x8, UR14 ;  /* 0x00000008141e78a5 */ /* 0x000fe4000f8e020e */
[----:B------:R-:W-:Y:S01]  /*05b0*/  UIMAD.WIDE UR32, UR20, 0x8, UR12 ;  /* 0x00000008142078a5 */ /* 0x000fe2000f8e020c */
[C---:B-12---:R-:W-:Y:S01]  /*05c0*/  FADD R2, R12.reuse, -R7 ;  /* 0x800000070c027221 */ /* 0x046fe20000000000 */
[----:B------:R-:W-:-:S04]  /*05d0*/  FSETP.NE.AND P1, PT, |R12|, +INF , PT ;  /* 0x7f8000000c00780b */ /* 0x000fc80003f25200 */
[----:B------:R-:W-:Y:S01]  /*05e0*/  SEL R8, R8, 0x1, !P1 ;  /* 0x0000000108087807 */ /* 0x000fe20004800000 */
[----:B------:R-:W0:Y:S01]  /*05f0*/  F2F.F64.F32 R2, |R2| ;  /* 0x4000000200027310 */ /* 0x000e220000201800 */
[----:B------:R-:W-:Y:S02]  /*0600*/  FSEL R7, R7, R12, !P1 ;  /* 0x0000000c07077208 */ /* 0x000fe40004800000 */
[----:B0-----:R-:W-:Y:S02]  /*0610*/  FSEL R11, R2, RZ, P1 ;  /* 0x000000ff020b7208 */ /* 0x001fe40000800000 */
[----:B------:R-:W-:Y:S02]  /*0620*/  FSEL R3, R3, RZ, P1 ;  /* 0x000000ff03037208 */ /* 0x000fe40000800000 */
[----:B------:R-:W-:Y:S02]  /*0630*/  FSEL R2, R11, RZ, P0 ;  /* 0x000000ff0b027208 */ /* 0x000fe40000000000 */
[----:B------:R-:W-:Y:S01]  /*0640*/  FSEL R3, R3, RZ, P0 ;  /* 0x000000ff03037208 */ /* 0x000fe20000000000 */
[----:B------:R-:W-:Y:S06]  /*0650*/  BRA.U UP0, `(.L_x_40) ;  /* 0x0000000100707547 */ /* 0x000fec000b800000 */
[----:B------:R-:W0:Y:S01]  /*0660*/  MUFU.RCP64H R13, R33 ;  /* 0x00000021000d7308 */ /* 0x000e220000001800 */
[----:B------:R-:W-:Y:S01]  /*0670*/  IMAD.MOV.U32 R12, RZ, RZ, 0x1 ;  /* 0x00000001ff0c7424 */ /* 0x000fe200078e00ff */
[----:B------:R-:W-:Y:S01]  /*0680*/  DADD R38, R24, R2 ;  /* 0x0000000018267229 */ /* 0x000fe20000000002 */
[----:B------:R-:W-:-:S09]  /*0690*/  UISETP.NE.AND UP0, UPT, UR26, -0x1, UPT ;  /* 0xffffffff1a00788c */ /* 0x000fd2000bf05270 */
[----:B------:R-:W-:Y:S01]  /*06a0*/  FSETP.GEU.AND P1, PT, |R39|, 6.5827683646048100446e-37, PT ;  /* 0x036000002700780b */ /* 0x000fe20003f2e200 */
[----:B0-----:R-:W-:-:S08]  /*06b0*/  DFMA R14, -R32, R12, 1 ;  /* 0x3ff00000200e742b */ /* 0x001fd0000000010c */
[----:B------:R-:W-:-:S08]  /*06c0*/  DFMA R14, R14, R14, R14 ;  /* 0x0000000e0e0e722b */ /* 0x000fd0000000000e */
[----:B------:R-:W-:-:S08]  /*06d0*/  DFMA R14, R12, R14, R12 ;  /* 0x0000000e0c0e722b */ /* 0x000fd0000000000c */
[----:B------:R-:W-:-:S08]  /*06e0*/  DFMA R12, -R32, R14, 1 ;  /* 0x3ff00000200c742b */ /* 0x000fd0000000010e */
[----:B------:R-:W-:-:S08]  /*06f0*/  DFMA R12, R14, R12, R14 ;  /* 0x0000000c0e0c722b */ /* 0x000fd0000000000e */
[----:B------:R-:W-:-:S08]  /*0700*/  DMUL R14, R38, R12 ;  /* 0x0000000c260e7228 */ /* 0x000fd00000000000 */
[----:B------:R-:W-:-:S08]  /*0710*/  DFMA R24, -R32, R14, R38 ;  /* 0x0000000e2018722b */ /* 0x000fd00000000126 */
[----:B------:R-:W-:Y:S01]  /*0720*/  DFMA R12, R12, R24, R14 ;  /* 0x000000180c0c722b */ /* 0x000fe2000000000e */
[----:B------:R-:W-:Y:S02]  /*0730*/  IMAD.MOV.U32 R24, RZ, RZ, R38 ;  /* 0x000000ffff187224 */ /* 0x000fe400078e0026 */
[----:B------:R-:W-:-:S07]  /*0740*/  IMAD.MOV.U32 R25, RZ, RZ, R39 ;  /* 0x000000ffff197224 */ /* 0x000fce00078e0027 */
[----:B------:R-:W-:-:S05]  /*0750*/  FFMA R11, RZ, R33, R13 ;  /* 0x00000021ff0b7223 */ /* 0x000fca000000000d */
[----:B------:R-:W-:-:S13]  /*0760*/  FSETP.GT.AND P0, PT, |R11|, 1.469367938527859385e-39, PT ;  /* 0x001000000b00780b */ /* 0x000fda0003f04200 */
[----:B------:R-:W-:Y:S05]  /*0770*/  @P0 BRA P1, `(.L_x_41) ;  /* 0x0000000000180947 */ /* 0x000fea0000800000 */
[----:B------:R-:W-:Y:S01]  /*0780*/  IMAD.MOV.U32 R36, RZ, RZ, R32 ;  /* 0x000000ffff247224 */ /* 0x000fe200078e0020 */
[----:B------:R-:W-:Y:S02]  /*0790*/  MOV R37, R33 ;  /* 0x0000002100257202 */ /* 0x000fe40000000f00 */
[----:B------:R-:W-:-:S07]  /*07a0*/  MOV R46, 0x7c0 ;  /* 0x000007c0002e7802 */ /* 0x000fce0000000f00 */
[----:B-----5:R-:W-:Y:S05]  /*07b0*/  CALL.REL.NOINC `($__internal_3_$__cuda_sm20_div_rn_f64_full) ;  /* 0x0000001c002c7944 */ /* 0x020fea0003c00000 */
[----:B------:R-:W-:Y:S02]  /*07c0*/  IMAD.MOV.U32 R12, RZ, RZ, R34 ;  /* 0x000000ffff0c7224 */ /* 0x000fe400078e0022 */
[----:B------:R-:W-:-:S07]  /*07d0*/  IMAD.MOV.U32 R13, RZ, RZ, R35 ;  /* 0x000000ffff0d7224 */ /* 0x000fce00078e0023 */
.L_x_41:
[----:B------:R-:W-:-:S04]  /*07e0*/  PLOP3.LUT P0, PT, PT, PT, UP0, 0x80, 0x8 ;  /* 0x000000000008781c */ /* 0x000fc80003f0f008 */
[----:B------:R-:W-:Y:S02]  /*07f0*/  FSEL R22, R12, R22, !P0 ;  /* 0x000000160c167208 */ /* 0x000fe40004000000 */
[----:B------:R-:W-:Y:S01]  /*0800*/  FSEL R23, R13, R23, !P0 ;  /* 0x000000170d177208 */ /* 0x000fe20004000000 */
[----:B------:R-:W-:Y:S06]  /*0810*/  BRA `(.L_x_42) ;  /* 0x00000000005c7947 */ /* 0x000fec0003800000 */
.L_x_40:
[----:B------:R-:W-:-:S14]  /*0820*/  DSETP.NAN.AND P0, PT, R22, R22, PT ;  /* 0x000000161600722a */ /* 0x000fdc0003f08000 */
[----:B------:R-:W-:Y:S05]  /*0830*/  @P0 BRA `(.L_x_42) ;  /* 0x0000000000540947 */ /* 0x000fea0003800000 */
[----:B------:R-:W0:Y:S01]  /*0840*/  MUFU.RCP64H R13, R33 ;  /* 0x00000021000d7308 */ /* 0x000e220000001800 */
[----:B------:R-:W-:Y:S01]  /*0850*/  IMAD.MOV.U32 R12, RZ, RZ, 0x1 ;  /* 0x00000001ff0c7424 */ /* 0x000fe200078e00ff */
[----:B------:R-:W-:-:S10]  /*0860*/  DFMA R38, R18, R22, R2 ;  /* 0x000000161226722b */ /* 0x000fd40000000002 */
        /* <DEDUP_REMOVED lines=13> */
[----:B------:R-:W-:Y:S01]  /*0940*/  MOV R46, 0x970 ;  /* 0x00000970002e7802 */ /* 0x000fe20000000f00 */
[----:B------:R-:W-:-:S07]  /*0950*/  IMAD.MOV.U32 R37, RZ, RZ, R33 ;  /* 0x000000ffff257224 */ /* 0x000fce00078e0021 */
[----:B-----5:R-:W-:Y:S05]  /*0960*/  CALL.REL.NOINC `($__internal_3_$__cuda_sm20_div_rn_f64_full) ;  /* 0x0000001800c07944 */ /* 0x020fea0003c00000 */
[----:B------:R-:W-:Y:S02]  /*0970*/  IMAD.MOV.U32 R22, RZ, RZ, R34 ;  /* 0x000000ffff167224 */ /* 0x000fe400078e0022 */
[----:B------:R-:W-:-:S07]  /*0980*/  IMAD.MOV.U32 R23, RZ, RZ, R35 ;  /* 0x000000ffff177224 */ /* 0x000fce00078e0023 */
.L_x_42:
[----:B------:R-:W-:-:S09]  /*0990*/  UISETP.GE.AND UP0, UPT, UR17, UR21, UPT ;  /* 0x000000151100728c */ /* 0x000fd2000bf06270 */
[----:B------:R-:W-:Y:S05]  /*09a0*/  BRA.U UP0, `(.L_x_43) ;  /* 0x0000000100707547 */ /* 0x000fea000b800000 */
[----:B------:R-:W0:Y:S01]  /*09b0*/  MUFU.RCP64H R13, R31 ;  /* 0x0000001f000d7308 */ /* 0x000e220000001800 */
[----:B------:R-:W-:Y:S01]  /*09c0*/  IMAD.MOV.U32 R12, RZ, RZ, 0x1 ;  /* 0x00000001ff0c7424 */ /* 0x000fe200078e00ff */
[----:B------:R-:W-:Y:S01]  /*09d0*/  DADD R38, R26, R2 ;  /* 0x000000001a267229 */ /* 0x000fe20000000002 */
[----:B------:R-:W-:-:S09]  /*09e0*/  UISETP.NE.AND UP0, UPT, UR25, -0x1, UPT ;  /* 0xffffffff1900788c */ /* 0x000fd2000bf05270 */
[----:B------:R-:W-:Y:S01]  /*09f0*/  FSETP.GEU.AND P1, PT, |R39|, 6.5827683646048100446e-37, PT ;  /* 0x036000002700780b */ /* 0x000fe20003f2e200 */
[----:B------:R-:W-:Y:S01]  /*0a00*/  IMAD.MOV.U32 R27, RZ, RZ, R39 ;  /* 0x000000ffff1b7224 */ /* 0x000fe200078e0027 */
[----:B------:R-:W-:Y:S01]  /*0a10*/  MOV R26, R38 ;  /* 0x00000026001a7202 */ /* 0x000fe20000000f00 */
        /* <DEDUP_REMOVED lines=17> */
.L_x_44:
[----:B------:R-:W-:-:S04]  /*0b30*/  PLOP3.LUT P0, PT, PT, PT, UP0, 0x80, 0x8 ;  /* 0x000000000008781c */ /* 0x000fc80003f0f008 */
[----:B------:R-:W-:Y:S02]  /*0b40*/  FSEL R28, R2, R28, !P0 ;  /* 0x0000001c021c7208 */ /* 0x000fe40004000000 */
[----:B------:R-:W-:Y:S01]  /*0b50*/  FSEL R29, R3, R29, !P0 ;  /* 0x0000001d031d7208 */ /* 0x000fe20004000000 */
[----:B------:R-:W-:Y:S06]  /*0b60*/  BRA `(.L_x_45) ;  /* 0x00000000005c7947 */ /* 0x000fec0003800000 */
.L_x_43:
        /* <DEDUP_REMOVED lines=21> */
[----:B------:R-:W-:Y:S01]  /*0cc0*/  MOV R28, R34 ;  /* 0x00000022001c7202 */ /* 0x000fe20000000f00 */
[----:B------:R-:W-:-:S07]  /*0cd0*/  IMAD.MOV.U32 R29, RZ, RZ, R35 ;  /* 0x000000ffff1d7224 */ /* 0x000fce00078e0023 */
.L_x_45:
[----:B------:R-:W-:-:S13]  /*0ce0*/  ISETP.LE.AND P0, PT, R0, UR17, PT ;  /* 0x0000001100007c0c */ /* 0x000fda000bf03270 */
[----:B------:R-:W-:Y:S05]  /*0cf0*/  @!P0 BRA `(.L_x_46) ;  /* 0x0000000c00dc8947 */ /* 0x000fea0003800000 */
[----:B------:R-:W-:Y:S01]  /*0d00*/  UMOV UR6, 0x102f4fd ;  /* 0x0102f4fd00067882 */ /* 0x000fe20000000000 */
[----:B------:R-:W-:Y:S01]  /*0d10*/  UMOV UR7, 0x3e800000 ;  /* 0x3e80000000077882 */ /* 0x000fe20000000000 */
[C---:B------:R-:W-:Y:S01]  /*0d20*/  DSETP.NE.AND P0, PT, R28.reuse, RZ, PT ;  /* 0x000000ff1c00722a */ /* 0x040fe20003f05000 */
[----:B------:R-:W-:Y:S01]  /*0d30*/  UISETP.GE.AND UP0, UPT, UR23, 0x1, UPT ;  /* 0x000000011700788c */ /* 0x000fe2000bf06270 */
[----:B------:R-:W-:Y:S01]  /*0d40*/  DADD R2, R28, UR6 ;  /* 0x000000061c027e29 */ /* 0x000fe20008000000 */
[----:B------:R-:W-:-:S09]  /*0d50*/  FSETP.GEU.AND P2, PT, |R23|, 6.5827683646048100446e-37, PT ;  /* 0x036000001700780b */ /* 0x000fd20003f4e200 */
[----:B------:R-:W-:Y:S02]  /*0d60*/  FSEL R37, R29, R3, P0 ;  /* 0x000000031d257208 */ /* 0x000fe40000000000 */
[----:B------:R-:W-:Y:S01]  /*0d70*/  FSEL R36, R28, R2, P0 ;  /* 0x000000021c247208 */ /* 0x000fe20000000000 */
[----:B------:R-:W-:Y:S01]  /*0d80*/  IMAD.MOV.U32 R2, RZ, RZ, 0x1 ;  /* 0x00000001ff027424 */ /* 0x000fe200078e00ff */
[----:B------:R-:W0:Y:S05]  /*0d90*/  MUFU.RCP64H R3, R37 ;  /* 0x0000002500037308 */ /* 0x000e2a0000001800 */
        /* <DEDUP_REMOVED lines=11> */
[----:B------:R-:W-:Y:S10]  /*0e50*/  BRA.U !UP0, `(.L_x_47) ;  /* 0x0000000108407547 */ /* 0x000ff4000b800000 */
[----:B------:R-:W-:-:S04]  /*0e60*/  UIADD3 UR6, UPT, UPT, UR9, -0x1, URZ ;  /* 0xffffffff09067890 */ /* 0x000fc8000fffe0ff */
[----:B------:R-:W-:-:S06]  /*0e70*/  UIMAD.WIDE.U32 UR6, UR6, 0x4, UR34 ;  /* 0x00000004060678a5 */ /* 0x000fcc000f8e0022 */
[----:B------:R-:W-:Y:S02]  /*0e80*/  IMAD.U32 R14, RZ, RZ, UR6 ;  /* 0x00000006ff0e7e24 */ /* 0x000fe4000f8e00ff */
[----:B------:R-:W-:-:S05]  /*0e90*/  IMAD.U32 R15, RZ, RZ, UR7 ;  /* 0x00000007ff0f7e24 */ /* 0x000fca000f8e00ff */
[----:B------:R-:W2:Y:S01]  /*0ea0*/  LDG.E R14, desc[UR18][R14.64] ;  /* 0x000000120e0e7981 */ /* 0x000ea2000c1e1900 */
[----:B------:R-:W-:Y:S01]  /*0eb0*/  UISETP.GE.U32.AND UP0, UPT, UR23, 0x3, UPT ;  /* 0x000000031700788c */ /* 0x000fe2000bf06070 */
[----:B--2---:R-:W-:-:S04]  /*0ec0*/  FSETP.NAN.AND P0, PT, |R14|, |R14|, PT ;  /* 0x4000000e0e00720b */ /* 0x004fc80003f08200 */
[----:B------:R-:W-:-:S04]  /*0ed0*/  FSEL R3, R14, RZ, !P0 ;  /* 0x000000ff0e037208 */ /* 0x000fc80004000000 */
[----:B------:R-:W-:Y:S05]  /*0ee0*/  BRA.U !UP0, `(.L_x_47) ;  /* 0x00000001081c7547 */ /* 0x000fea000b800000 */
[----:B------:R-:W-:-:S04]  /*0ef0*/  UIADD3 UR6, UPT, UPT, UR9, -0x3, URZ ;  /* 0xfffffffd09067890 */ /* 0x000fc8000fffe0ff */
[----:B------:R-:W-:-:S06]  /*0f00*/  UIMAD.WIDE.U32 UR6, UR6, 0x4, UR34 ;  /* 0x00000004060678a5 */ /* 0x000fcc000f8e0022 */
[----:B------:R-:W-:Y:S02]  /*0f10*/  IMAD.U32 R14, RZ, RZ, UR6 ;  /* 0x00000006ff0e7e24 */ /* 0x000fe4000f8e00ff */
[----:B------:R-:W-:-:S05]  /*0f20*/  IMAD.U32 R15, RZ, RZ, UR7 ;  /* 0x00000007ff0f7e24 */ /* 0x000fca000f8e00ff */
[----:B------:R-:W2:Y:S02]  /*0f30*/  LDG.E R14, desc[UR18][R14.64] ;  /* 0x000000120e0e7981 */ /* 0x000ea4000c1e1900 */
[----:B--2---:R-:W-:-:S13]  /*0f40*/  FSETP.NAN.AND P0, PT, |R14|, |R14|, PT ;  /* 0x4000000e0e00720b */ /* 0x004fda0003f08200 */
[----:B------:R-:W-:-:S07]  /*0f50*/  @!P0 IMAD.MOV.U32 R2, RZ, RZ, R14 ;  /* 0x000000ffff028224 */ /* 0x000fce00078e000e */
.L_x_47:
[----:B------:R-:W-:Y:S05]  /*0f60*/  @P1 BRA P2, `(.L_x_48) ;  /* 0x0000000000181947 */ /* 0x000fea0001000000 */
[----:B------:R-:W-:Y:S01]  /*0f70*/  IMAD.MOV.U32 R38, RZ, RZ, R22 ;  /* 0x000000ffff267224 */ /* 0x000fe200078e0016 */
[----:B------:R-:W-:Y:S02]  /*0f80*/  MOV R39, R23 ;  /* 0x0000001700277202 */ /* 0x000fe40000000f00 */
[----:B------:R-:W-:-:S07]  /*0f90*/  MOV R46, 0xfb0 ;  /* 0x00000fb0002e7802 */ /* 0x000fce0000000f00 */
[----:B-----5:R-:W-:Y:S05]  /*0fa0*/  CALL.REL.NOINC `($__internal_3_$__cuda_sm20_div_rn_f64_full) ;  /* 0x0000001400307944 */ /* 0x020fea0003c00000 */
[----:B------:R-:W-:Y:S02]  /*0fb0*/  IMAD.MOV.U32 R12, RZ, RZ, R34 ;  /* 0x000000ffff0c7224 */ /* 0x000fe400078e0022 */
[----:B------:R-:W-:-:S07]  /*0fc0*/  IMAD.MOV.U32 R13, RZ, RZ, R35 ;  /* 0x000000ffff0d7224 */ /* 0x000fce00078e0023 */
.L_x_48:
[----:B------:R-:W-:Y:S01]  /*0fd0*/  FADD R11, R3, -R2 ;  /* 0x80000002030b7221 */ /* 0x000fe20000000000 */
[----:B------:R-:W-:Y:S01]  /*0fe0*/  UIMAD.WIDE UR6, UR9, 0x4, UR34 ;  /* 0x00000004090678a5 */ /* 0x000fe2000f8e0222 */
[----:B------:R-:W-:Y:S02]  /*0ff0*/  ISETP.LE.AND P0, PT, R4, UR17, PT ;  /* 0x0000001104007c0c */ /* 0x000fe4000bf03270 */
[----:B------:R-:W0:Y:S02]  /*1000*/  F2F.F64.F32 R2, R11 ;  /* 0x0000000b00027310 */ /* 0x000e240000201800 */
[----:B0-----:R-:W-:Y:S01]  /*1010*/  DFMA R2, R2, 0.5, R12 ;  /* 0x3fe000000202782b */ /* 0x001fe2000000000c */
[----:B------:R-:W-:Y:S02]  /*1020*/  IMAD.U32 R12, RZ, RZ, UR6 ;  /* 0x00000006ff0c7e24 */ /* 0x000fe4000f8e00ff */
[----:B------:R-:W-:-:S07]  /*1030*/  IMAD.U32 R13, RZ, RZ, UR7 ;  /* 0x00000007ff0d7e24 */ /* 0x000fce000f8e00ff */
[----:B------:R-:W0:Y:S02]  /*1040*/  F2F.F32.F64 R3, R2 ;  /* 0x0000000200037310 */ /* 0x000e240000301000 */
[----:B0-----:R0:W-:Y:S01]  /*1050*/  STG.E desc[UR18][R12.64], R3 ;  /* 0x000000030c007986 */ /* 0x0011e2000c101912 */
[----:B------:R-:W-:Y:S05]  /*1060*/  @!P0 BRA `(.L_x_46) ;  /* 0x0000000c00008947 */ /* 0x000fea0003800000 */
[----:B0-----:R-:W0:Y:S01]  /*1070*/  LDC.64 R2, c[0x0][0x3c0] ;  /* 0x0000f000ff027b82 */ /* 0x001e220000000a00 */
[----:B------:R-:W-:Y:S01]  /*1080*/  ISETP.GE.AND P0, PT, R6, RZ, PT ;  /* 0x000000ff0600720c */ /* 0x000fe20003f06270 */
[----:B------:R-:W-:Y:S02]  /*1090*/  IMAD.U32 R38, RZ, RZ, UR32 ;  /* 0x00000020ff267e24 */ /* 0x000fe4000f8e00ff */
[----:B------:R-:W-:-:S04]  /*10a0*/  IMAD.U32 R39, RZ, RZ, UR33 ;  /* 0x00000021ff277e24 */ /* 0x000fc8000f8e00ff */
[----:B------:R-:W1:Y:S02]  /*10b0*/  LDC.64 R36, c[0x0][0x3c8] ;  /* 0x0000f200ff247b82 */ /* 0x000e640000000a00 */
[----:B------:R-:W2:Y:S06]  /*10c0*/  LDG.E.64.CONSTANT R38, desc[UR18][R38.64] ;  /* 0x0000001226267981 */ /* 0x000eac000c1e9b00 */
[----:B------:R-:W3:Y:S01]  /*10d0*/  LDC.64 R34, c[0x0][0x3c0] ;  /* 0x0000f000ff227b82 */ /* 0x000ee20000000a00 */
[----:B0-----:R-:W-:-:S07]  /*10e0*/  @P0 IMAD.WIDE.U32 R2, R6, 0x8, R2 ;  /* 0x0000000806020825 */ /* 0x001fce00078e0002 */
[----:B------:R-:W0:Y:S01]  /*10f0*/  LDC.64 R40, c[0x0][0x3c8] ;  /* 0x0000f200ff287b82 */ /* 0x000e220000000a00 */
[----:B------:R-:W4:Y:S01]  /*1100*/  @P0 LDG.E.64.CONSTANT R2, desc[UR18][R2.64] ;  /* 0x0000001202020981 */ /* 0x000f22000c1e9b00 */
[----:B------:R-:W-:Y:S01]  /*1110*/  IMAD.U32 R44, RZ, RZ, UR30 ;  /* 0x0000001eff2c7e24 */ /* 0x000fe2000f8e00ff */
[----:B------:R-:W-:Y:S01]  /*1120*/  ISETP.GE.AND P1, PT, R5, RZ, PT ;  /* 0x000000ff0500720c */ /* 0x000fe20003f26270 */
[----:B------:R-:W-:Y:S02]  /*1130*/  IMAD.U32 R45, RZ, RZ, UR31 ;  /* 0x0000001fff2d7e24 */ /* 0x000fe4000f8e00ff */
[----:B-1----:R-:W-:-:S04]  /*1140*/  @P0 IMAD.WIDE.U32 R36, R6, 0x8, R36 ;  /* 0x0000000806240825 */ /* 0x002fc800078e0024 */
[----:B------:R-:W4:Y:S04]  /*1150*/  LDG.E.64.CONSTANT R44, desc[UR18][R44.64] ;  /* 0x000000122c2c7981 */ /* 0x000f28000c1e9b00 */
[----:B------:R-:W4:Y:S02]  /*1160*/  @P0 LDG.E.64.CONSTANT R36, desc[UR18][R36.64] ;  /* 0x0000001224240981 */ /* 0x000f24000c1e9b00 */
[----:B---3--:R-:W-:-:S04]  /*1170*/  @P1 IMAD.WIDE.U32 R34, R5, 0x8, R34 ;  /* 0x0000000805221825 */ /* 0x008fc800078e0022 */
[----:B0-----:R-:W-:Y:S02]  /*1180*/  @P1 IMAD.WIDE.U32 R40, R5, 0x8, R40 ;  /* 0x0000000805281825 */ /* 0x001fe400078e0028 */
[----:B------:R-:W3:Y:S04]  /*1190*/  @P1 LDG.E.64.CONSTANT R34, desc[UR18][R34.64] ;  /* 0x0000001222221981 */ /* 0x000ee8000c1e9b00 */
[----:B------:R-:W3:Y:S01]  /*11a0*/  @P1 LDG.E.64.CONSTANT R40, desc[UR18][R40.64] ;  /* 0x0000001228281981 */ /* 0x000ee2000c1e9b00 */
[----:B------:R-:W0:Y:S01]  /*11b0*/  MUFU.RCP64H R13, R21 ;  /* 0x00000015000d7308 */ /* 0x000e220000001800 */
[----:B------:R-:W-:-:S06]  /*11c0*/  MOV R12, 0x1 ;  /* 0x00000001000c7802 */ /* 0x000fcc0000000f00 */
[----:B0-----:R-:W-:-:S08]  /*11d0*/  DFMA R14, -R20, R12, 1 ;  /* 0x3ff00000140e742b */ /* 0x001fd0000000010c */
[----:B------:R-:W-:-:S08]  /*11e0*/  DFMA R14, R14, R14, R14 ;  /* 0x0000000e0e0e722b */ /* 0x000fd0000000000e */
[----:B------:R-:W-:-:S08]  /*11f0*/  DFMA R12, R12, R14, R12 ;  /* 0x0000000e0c0c722b */ /* 0x000fd0000000000c */
[----:B------:R-:W-:-:S08]  /*1200*/  DFMA R42, -R20, R12, 1 ;  /* 0x3ff00000142a742b */ /* 0x000fd0000000010c */
[----:B------:R-:W-:Y:S01]  /*1210*/  DFMA R12, R12, R42, R12 ;  /* 0x0000002a0c0c722b */ /* 0x000fe2000000000c */
[----:B--2---:R-:W-:Y:S02]  /*1220*/  IMAD.MOV.U32 R14, RZ, RZ, R38 ;  /* 0x000000ffff0e7224 */ /* 0x004fe400078e0026 */
[----:B------:R-:W-:-:S06]  /*1230*/  IMAD.MOV.U32 R15, RZ, RZ, R39 ;  /* 0x000000ffff0f7224 */ /* 0x000fcc00078e0027 */
[----:B----4-:R-:W-:-:S08]  /*1240*/  @P0 DADD R38, R14, -R2 ;  /* 0x000000000e260229 */ /* 0x010fd00000000802 */
[----:B------:R-:W-:-:S08]  /*1250*/  DMUL R2, R12, R38 ;  /* 0x000000260c027228 */ /* 0x000fd00000000000 */
[----:B------:R-:W-:-:S08]  /*1260*/  DFMA R42, -R20, R2, R38 ;  /* 0x00000002142a722b */ /* 0x000fd00000000126 */
[----:B------:R-:W-:Y:S01]  /*1270*/  DFMA R2, R12, R42, R2 ;  /* 0x0000002a0c02722b */ /* 0x000fe20000000002 */
[----:B------:R-:W-:Y:S02]  /*1280*/  IMAD.MOV.U32 R12, RZ, RZ, R44 ;  /* 0x000000ffff0c7224 */ /* 0x000fe400078e002c */
[----:B------:R-:W-:Y:S01]  /*1290*/  IMAD.MOV.U32 R13, RZ, RZ, R45 ;  /* 0x000000ffff0d7224 */ /* 0x000fe200078e002d */
[----:B------:R-:W-:-:S06]  /*12a0*/  FSETP.GEU.AND P2, PT, |R39|, 6.5827683646048100446e-37, PT ;  /* 0x036000002700780b */ /* 0x000fcc0003f4e200 */
[----:B------:R-:W-:Y:S01]  /*12b0*/  FFMA R11, RZ, R21, R3 ;  /* 0x00000015ff0b7223 */ /* 0x000fe20000000003 */
[----:B------:R-:W-:-:S04]  /*12c0*/  @P0 DADD R44, R12, -R36 ;  /* 0x000000000c2c0229 */ /* 0x000fc80000000824 */
[----:B------:R-:W-:Y:S01]  /*12d0*/  FSETP.GT.AND P0, PT, |R11|, 1.469367938527859385e-39, PT ;  /* 0x001000000b00780b */ /* 0x000fe20003f04200 */
[----:B---3--:R-:W-:Y:S02]  /*12e0*/  @P1 DADD R14, R14, -R34 ;  /* 0x000000000e0e1229 */ /* 0x008fe40000000822 */
[----:B------:R-:W-:-:S10]  /*12f0*/  @P1 DADD R12, R12, -R40 ;  /* 0x000000000c0c1229 */ /* 0x000fd40000000828 */
[----:B------:R-:W-:Y:S05]  /*1300*/  @P0 BRA P2, `(.L_x_49) ;  /* 0x0000000000180947 */ /* 0x000fea0001000000 */
[----:B------:R-:W-:Y:S01]  /*1310*/  IMAD.MOV.U32 R36, RZ, RZ, R20 ;  /* 0x000000ffff247224 */ /* 0x000fe200078e0014 */
[----:B------:R-:W-:Y:S01]  /*1320*/  MOV R46, 0x1350 ;  /* 0x00001350002e7802 */ /* 0x000fe20000000f00 */
[----:B------:R-:W-:-:S07]  /*1330*/  IMAD.MOV.U32 R37, RZ, RZ, R21 ;  /* 0x000000ffff257224 */ /* 0x000fce00078e0015 */
[----:B-----5:R-:W-:Y:S05]  /*1340*/  CALL.REL.NOINC `($__internal_3_$__cuda_sm20_div_rn_f64_full) ;  /* 0x0000001000487944 */ /* 0x020fea0003c00000 */
[----:B------:R-:W-:Y:S02]  /*1350*/  IMAD.MOV.U32 R2, RZ, RZ, R34 ;  /* 0x000000ffff027224 */ /* 0x000fe400078e0022 */
[----:B------:R-:W-:-:S07]  /*1360*/  IMAD.MOV.U32 R3, RZ, RZ, R35 ;  /* 0x000000ffff037224 */ /* 0x000fce00078e0023 */
.L_x_49:
[----:B------:R-:W0:Y:S01]  /*1370*/  MUFU.RCP64H R35, R21 ;  /* 0x0000001500237308 */ /* 0x000e220000001800 */
[----:B------:R-:W-:Y:S02]  /*1380*/  MOV R34, 0x1 ;  /* 0x0000000100227802 */ /* 0x000fe40000000f00 */
[----:B------:R-:W-:-:S04]  /*1390*/  FSETP.GEU.AND P1, PT, |R45|, 6.5827683646048100446e-37, PT ;  /* 0x036000002d00780b */ /* 0x000fc80003f2e200 */
        /* <DEDUP_REMOVED lines=13> */
[----:B------:R-:W-:Y:S02]  /*1470*/  IMAD.MOV.U32 R39, RZ, RZ, R45 ;  /* 0x000000ffff277224 */ /* 0x000fe400078e002d */
[----:B------:R-:W-:Y:S02]  /*1480*/  IMAD.MOV.U32 R36, RZ, RZ, R20 ;  /* 0x000000ffff247224 */ /* 0x000fe400078e0014 */
[----:B------:R-:W-:-:S07]  /*1490*/  IMAD.MOV.U32 R37, RZ, RZ, R21 ;  /* 0x000000ffff257224 */ /* 0x000fce00078e0015 */
[----:B-----5:R-:W-:Y:S05]  /*14a0*/  CALL.REL.NOINC `($__internal_3_$__cuda_sm20_div_rn_f64_full) ;  /* 0x0000000c00f07944 */ /* 0x020fea0003c00000 */
.L_x_50:
[----:B------:R-:W-:Y:S01]  /*14b0*/  DFMA R2, -R2, R2, R34 ;  /* 0x000000020202722b */ /* 0x000fe20000000122 */
[----:B------:R-:W-:Y:S01]  /*14c0*/  IMAD.MOV.U32 R11, RZ, RZ, RZ ;  /* 0x000000ffff0b7224 */ /* 0x000fe200078e00ff */
[----:B------:R-:W-:Y:S01]  /*14d0*/  MOV R36, 0x0 ;  /* 0x0000000000247802 */ /* 0x000fe20000000f00 */
[----:B------:R-:W-:Y:S02]  /*14e0*/  IMAD.MOV.U32 R38, RZ, RZ, RZ ;  /* 0x000000ffff267224 */ /* 0x000fe400078e00ff */
[----:B------:R-:W-:-:S03]  /*14f0*/  IMAD.MOV.U32 R37, RZ, RZ, 0x3fd80000 ;  /* 0x3fd80000ff257424 */ /* 0x000fc600078e00ff */
[----:B------:R-:W-:Y:S02]  /*1500*/  DSETP.MAX.AND P0, P1, RZ, R2, PT ;  /* 0x00000002ff00722a */ /* 0x000fe4000390f000 */
[----:B------:R-:W-:-:S04]  /*1510*/  IMAD.MOV.U32 R34, RZ, RZ, R3 ;  /* 0x000000ffff227224 */ /* 0x000fc800078e0003 */
[----:B------:R-:W-:Y:S02]  /*1520*/  SEL R38, R38, R2, P0 ;  /* 0x0000000226267207 */ /* 0x000fe40000000000 */
        /* <DEDUP_REMOVED lines=17> */
[----:B------:R-:W-:Y:S01]  /*1640*/  MOV R2, 0x1680 ;  /* 0x0000168000027802 */ /* 0x000fe20000000f00 */
[----:B------:R-:W-:Y:S02]  /*1650*/  IMAD.MOV.U32 R34, RZ, RZ, R44 ;  /* 0x000000ffff227224 */ /* 0x000fe400078e002c */
[----:B------:R-:W-:-:S07]  /*1660*/  IMAD.MOV.U32 R35, RZ, RZ, R37 ;  /* 0x000000ffff237224 */ /* 0x000fce00078e0025 */
[----:B-----5:R-:W-:Y:S05]  /*1670*/  CALL.REL.NOINC `($__internal_4_$__cuda_sm20_dsqrt_rn_f64_mediumpath_v1) ;  /* 0x0000001000e87944 */ /* 0x020fea0003c00000 */
.L_x_51:
[----:B------:R-:W0:Y:S01]  /*1680*/  I2F.F64 R44, R10 ;  /* 0x0000000a002c7312 */ /* 0x000e220000201c00 */
[----:B------:R-:W-:Y:S01]  /*1690*/  IMAD.MOV.U32 R2, RZ, RZ, 0x1 ;  /* 0x00000001ff027424 */ /* 0x000fe200078e00ff */
[----:B------:R-:W-:-:S06]  /*16a0*/  FSETP.GEU.AND P1, PT, |R15|, 6.5827683646048100446e-37, PT ;  /* 0x036000000f00780b */ /* 0x000fcc0003f2e200 */
[----:B------:R1:W2:Y:S08]  /*16b0*/  F2F.F32.F64 R51, R34 ;  /* 0x0000002200337310 */ /* 0x0002b00000301000 */
[----:B0-----:R-:W0:Y:S02]  /*16c0*/  MUFU.RCP64H R3, R45 ;  /* 0x0000002d00037308 */ /* 0x001e240000001800 */
        /* <DEDUP_REMOVED lines=16> */
[----:B-----5:R-:W-:Y:S05]  /*17d0*/  CALL.REL.NOINC `($__internal_3_$__cuda_sm20_div_rn_f64_full) ;  /* 0x0000000c00247944 */ /* 0x020fea0003c00000 */
[----:B------:R-:W-:Y:S02]  /*17e0*/  IMAD.MOV.U32 R2, RZ, RZ, R34 ;  /* 0x000000ffff027224 */ /* 0x000fe400078e0022 */
[----:B------:R-:W-:-:S07]  /*17f0*/  IMAD.MOV.U32 R3, RZ, RZ, R35 ;  /* 0x000000ffff037224 */ /* 0x000fce00078e0023 */
.L_x_52:
        /* <DEDUP_REMOVED lines=22> */
.L_x_53:
        /* <DEDUP_REMOVED lines=27> */
[----:B------:R-:W-:Y:S02]  /*1b10*/  IMAD.MOV.U32 R42, RZ, RZ, R12 ;  /* 0x000000ffff2a7224 */ /* 0x000fe400078e000c */
[----:B------:R-:W-:Y:S02]  /*1b20*/  IMAD.MOV.U32 R43, RZ, RZ, R13 ;  /* 0x000000ffff2b7224 */ /* 0x000fe400078e000d */
[----:B------:R-:W-:-:S07]  /*1b30*/  IMAD.MOV.U32 R35, RZ, RZ, R15 ;  /* 0x000000ffff237224 */ /* 0x000fce00078e000f */
[----:B-----5:R-:W-:Y:S05]  /*1b40*/  CALL.REL.NOINC `($__internal_4_$__cuda_sm20_dsqrt_rn_f64_mediumpath_v1) ;  /* 0x0000000c00b47944 */ /* 0x020fea0003c00000 */
.L_x_54:
        /* <DEDUP_REMOVED lines=12> */
[----:B-----5:R-:W-:Y:S05]  /*1c10*/  CALL.REL.NOINC `($__internal_5_$__cuda_sm3x_div_rn_noftz_f32_slowpath) ;  /* 0x0000001000147944 */ /* 0x020fea0003c00000 */
.L_x_55:
[----:B------:R-:W-:Y:S01]  /*1c20*/  UIMAD.WIDE UR6, UR9, 0x4, UR4 ;  /* 0x00000004090678a5 */ /* 0x000fe2000f8e0204 */
[----:B-----5:R-:W-:-:S05]  /*1c30*/  FADD R11, R9, -R2 ;  /* 0x80000002090b7221 */ /* 0x020fca0000000000 */
[----:B------:R-:W-:Y:S01]  /*1c40*/  MOV R2, UR6 ;  /* 0x0000000600027c02 */ /* 0x000fe20008000f00 */
[----:B------:R-:W-:-:S05]  /*1c50*/  IMAD.U32 R3, RZ, RZ, UR7 ;  /* 0x00000007ff037e24 */ /* 0x000fca000f8e00ff */
[----:B------:R1:W-:Y:S02]  /*1c60*/  STG.E desc[UR18][R2.64], R11 ;  /* 0x0000000b02007986 */ /* 0x0003e4000c101912 */
.L_x_46:
[----:B------:R-:W-:Y:S01]  /*1c70*/  UIADD3 UR24, UPT, UPT, UR24, 0x1, URZ ;  /* 0x0000000118187890 */ /* 0x000fe2000fffe0ff */
[----:B------:R-:W-:Y:S01]  /*1c80*/  VIADD R5, R5, 0x1 ;  /* 0x0000000105057836 */ /* 0x000fe20000000000 */
[----:B------:R-:W-:Y:S01]  /*1c90*/  UIADD3 UR20, UPT, UPT, UR20, 0x1, URZ ;  /* 0x0000000114147890 */ /* 0x000fe2000fffe0ff */
[----:B------:R-:W-:Y:S01]  /*1ca0*/  VIADD R6, R6, 0x1 ;  /* 0x0000000106067836 */ /* 0x000fe20000000000 */
[----:B------:R-:W-:Y:S02]  /*1cb0*/  UISETP.NE.AND UP0, UPT, UR24, URZ, UPT ;  /* 0x000000ff1800728c */ /* 0x000fe4000bf05270 */
[----:B------:R-:W-:Y:S02]  /*1cc0*/  UIADD3 UR9, UPT, UPT, UR9, 0x1, URZ ;  /* 0x0000000109097890 */ /* 0x000fe4000fffe0ff */
[----:B------:R-:W-:Y:S02]  /*1cd0*/  UIADD3 UR25, UPT, UPT, UR25, 0x1, URZ ;  /* 0x0000000119197890 */ /* 0x000fe4000fffe0ff */
[----:B------:R-:W-:-:S03]  /*1ce0*/  UIADD3 UR26, UPT, UPT, UR26, 0x1, URZ ;  /* 0x000000011a1a7890 */ /* 0x000fc6000fffe0ff */
[----:B------:R-:W-:Y:S09]  /*1cf0*/  BRA.U UP0, `(.L_x_56) ;  /* 0xffffffe900087547 */ /* 0x000ff2000b83ffff */
[----:B------:R-:W2:Y:S02]  /*1d00*/  LDCU UR27, c[0x0][0x388] ;  /* 0x00007100ff1b77ac */ /* 0x000ea40008000800 */
[----:B--2---:R-:W-:-:S04]  /*1d10*/  UISETP.GE.AND UP0, UPT, UR27, 0x1, UPT ;  /* 0x000000011b00788c */ /* 0x004fc8000bf06270 */
[----:B------:R-:W-:-:S06]  /*1d20*/  UISETP.LT.OR UP0, UPT, UR10, URZ, !UP0 ;  /* 0x000000ff0a00728c */ /* 0x000fcc000c701670 */
[----:B------:R-:W-:-:S13]  /*1d30*/  PLOP3.LUT P0, PT, PT, PT, UP0, 0x80, 0x8 ;  /* 0x000000000008781c */ /* 0x000fda0003f0f008 */
[----:B------:R-:W-:Y:S05]  /*1d40*/  @P0 EXIT ;  /* 0x000000000000094d */ /* 0x000fea0003800000 */
[----:B------:R-:W-:Y:S02]  /*1d50*/  IMAD.U32 R10, RZ, RZ, UR27 ;  /* 0x0000001bff0a7e24 */ /* 0x000fe4000f8e00ff */
[----:B01----:R-:W-:Y:S02]  /*1d60*/  IMAD.MOV.U32 R3, RZ, RZ, -0x1 ;  /* 0xffffffffff037424 */ /* 0x003fe400078e00ff */
[----:B------:R-:W-:-:S03]  /*1d70*/  IMAD.MOV.U32 R0, RZ, RZ, RZ ;  /* 0x000000ffff007224 */ /* 0x000fc600078e00ff */
[----:B------:R-:W-:-:S04]  /*1d80*/  VIADDMNMX.U32 R10, R10, R3, UR10, PT ;  /* 0x0000000a0a0a7e46 */ /* 0x000fc8000b800003 */
[C---:B------:R-:W-:Y:S01]  /*1d90*/  ISETP.GE.U32.AND P1, PT, R10.reuse, 0x7, PT ;  /* 0x000000070a00780c */ /* 0x040fe20003f26070 */
[----:B------:R-:W-:-:S05]  /*1da0*/  VIADD R6, R10, 0x1 ;  /* 0x000000010a067836 */ /* 0x000fca0000000000 */
[----:B------:R-:W-:-:S04]  /*1db0*/  LOP3.LUT R14, R6, 0x7, RZ, 0xc0, !PT ;  /* 0x00000007060e7812 */ /* 0x000fc800078ec0ff */
[----:B------:R-:W-:-:S03]  /*1dc0*/  ISETP.NE.AND P0, PT, R14, RZ, PT ;  /* 0x000000ff0e00720c */ /* 0x000fc60003f05270 */
[----:B------:R-:W-:Y:S10]  /*1dd0*/  @!P1 BRA `(.L_x_57) ;  /* 0x0000000000a89947 */ /* 0x000ff40003800000 */
[----:B------:R-:W0:Y:S01]  /*1de0*/  LDCU.64 UR6, c[0x0][0x3d8] ;  /* 0x00007b00ff0677ac */ /* 0x000e220008000a00 */
[----:B------:R-:W-:Y:S01]  /*1df0*/  LOP3.LUT R0, R6, 0x7ffffff8, RZ, 0xc0, !PT ;  /* 0x7ffffff806007812 */ /* 0x000fe200078ec0ff */
[----:B------:R-:W-:-:S03]  /*1e00*/  UIMAD UR9, UR8, UR27, UR27 ;  /* 0x0000001b080972a4 */ /* 0x000fc6000f8e021b */
[----:B------:R-:W-:Y:S01]  /*1e10*/  IADD3 R7, PT, PT, -R0, RZ, RZ ;  /* 0x000000ff00077210 */ /* 0x000fe20007ffe1ff */
[----:B0-----:R-:W-:Y:S02]  /*1e20*/  UIMAD.WIDE.U32 UR4, UR16, 0x4, UR6 ;  /* 0x00000004100478a5 */ /* 0x001fe4000f8e0006 */
[----:B------:R-:W-:Y:S02]  /*1e30*/  UIMAD.WIDE.U32 UR6, UR9, 0x4, UR6 ;  /* 0x00000004090678a5 */ /* 0x000fe4000f8e0006 */
[----:B------:R-:W-:Y:S02]  /*1e40*/  UIADD3 UR10, UP0, UPT, UR4, 0x10, URZ ;  /* 0x00000010040a7890 */ /* 0x000fe4000ff1e0ff */
[----:B------:R-:W-:Y:S02]  /*1e50*/  UIADD3 UR9, UP1, UPT, UR6, 0x10, URZ ;  /* 0x0000001006097890 */ /* 0x000fe4000ff3e0ff */
[----:B------:R-:W-:Y:S02]  /*1e60*/  UIADD3.X UR4, UPT, UPT, URZ, UR5, URZ, UP0, !UPT ;  /* 0x00000005ff047290 */ /* 0x000fe400087fe4ff */
[----:B------:R-:W-:Y:S01]  /*1e70*/  UIADD3.X UR6, UPT, UPT, URZ, UR7, URZ, UP1, !UPT ;  /* 0x00000007ff067290 */ /* 0x000fe20008ffe4ff */
[----:B------:R-:W-:-:S02]  /*1e80*/  IMAD.U32 R11, RZ, RZ, UR10 ;  /* 0x0000000aff0b7e24 */ /* 0x000fc4000f8e00ff */
[----:B------:R-:W-:Y:S02]  /*1e90*/  IMAD.U32 R8, RZ, RZ, UR9 ;  /* 0x00000009ff087e24 */ /* 0x000fe4000f8e00ff */
[----:B------:R-:W-:Y:S02]  /*1ea0*/  IMAD.U32 R12, RZ, RZ, UR4 ;  /* 0x00000004ff0c7e24 */ /* 0x000fe4000f8e00ff */
[----:B-----5:R-:W-:-:S07]  /*1eb0*/  IMAD.U32 R9, RZ, RZ, UR6 ;  /* 0x00000006ff097e24 */ /* 0x020fce000f8e00ff */
.L_x_58:
[----:B0-----:R-:W-:Y:S01]  /*1ec0*/  IMAD.MOV.U32 R13, RZ, RZ, 0x7fffffff ;  /* 0x7fffffffff0d7424 */ /* 0x001fe200078e00ff */
[----:B------:R-:W-:Y:S01]  /*1ed0*/  MOV R4, R8 ;  /* 0x0000000800047202 */ /* 0x000fe20000000f00 */
[----:B------:R-:W-:Y:S02]  /*1ee0*/  IMAD.MOV.U32 R2, RZ, RZ, R11 ;  /* 0x000000ffff027224 */ /* 0x000fe400078e000b */
[----:B------:R-:W-:Y:S01]  /*1ef0*/  IMAD.MOV.U32 R3, RZ, RZ, R12 ;  /* 0x000000ffff037224 */ /* 0x000fe200078e000c */
[----:B------:R-:W-:Y:S01]  /*1f00*/  IADD3 R8, P3, PT, R4, 0x20, RZ ;  /* 0x0000002004087810 */ /* 0x000fe20007f7e0ff */
[----:B------:R-:W-:Y:S01]  /*1f10*/  IMAD.MOV.U32 R5, RZ, RZ, R9 ;  /* 0x000000ffff057224 */ /* 0x000fe200078e0009 */
[----:B------:R-:W-:Y:S01]  /*1f20*/  IADD3 R11, P2, PT, R2, 0x20, RZ ;  /* 0x00000020020b7810 */ /* 0x000fe20007f5e0ff */
[----:B------:R-:W-:Y:S01]  /*1f30*/  VIADD R7, R7, 0x8 ;  /* 0x0000000807077836 */ /* 0x000fe20000000000 */
[----:B------:R0:W-:Y:S01]  /*1f40*/  STG.E desc[UR18][R2.64+-0x10], R13 ;  /* 0xfffff00d02007986 */ /* 0x0001e2000c101912 */
[----:B------:R-:W-:-:S02]  /*1f50*/  IMAD.X R9, RZ, RZ, R5, P3 ;  /* 0x000000ffff097224 */ /* 0x000fc400018e0605 */
[----:B------:R-:W-:Y:S01]  /*1f60*/  IMAD.X R12, RZ, RZ, R3, P2 ;  /* 0x000000ffff0c7224 */ /* 0x000fe200010e0603 */
[----:B------:R0:W-:Y:S01]  /*1f70*/  STG.E desc[UR18][R4.64+-0x10], R13 ;  /* 0xfffff00d04007986 */ /* 0x0001e2000c101912 */
[----:B------:R-:W-:-:S03]  /*1f80*/  ISETP.NE.AND P1, PT, R7, RZ, PT ;  /* 0x000000ff0700720c */ /* 0x000fc60003f25270 */
[----:B------:R0:W-:Y:S04]  /*1f90*/  STG.E desc[UR18][R2.64+-0xc], R13 ;  /* 0xfffff40d02007986 */ /* 0x0001e8000c101912 */
        /* <DEDUP_REMOVED lines=12> */
[----:B------:R0:W-:Y:S01]  /*2060*/  STG.E desc[UR18][R4.64+0xc], R13 ;  /* 0x00000c0d04007986 */ /* 0x0001e2000c101912 */
[----:B------:R-:W-:Y:S05]  /*2070*/  @P1 BRA `(.L_x_58) ;  /* 0xfffffffc00901947 */ /* 0x000fea000383ffff */
.L_x_57:
[----:B------:R-:W-:Y:S05]  /*2080*/  @!P0 EXIT ;  /* 0x000000000000894d */ /* 0x000fea0003800000 */
[----:B------:R-:W-:Y:S02]  /*2090*/  ISETP.GE.U32.AND P1, PT, R14, 0x4, PT ;  /* 0x000000040e00780c */ /* 0x000fe40003f26070 */
[----:B------:R-:W-:-:S11]  /*20a0*/  LOP3.LUT P0, R11, R6, 0x3, RZ, 0xc0, !PT ;  /* 0x00000003060b7812 */ /* 0x000fd6000780c0ff */
[----:B------:R-:W-:Y:S05]  /*20b0*/  @!P1 BRA `(.L_x_59) ;  /* 0x0000000000609947 */ /* 0x000fea0003800000 */
[----:B------:R-:W1:Y:S01]  /*20c0*/  LDC.64 R16, c[0x0][0x3d8] ;  /* 0x0000f600ff107b82 */ /* 0x000e620000000a00 */
[C---:B0-----:R-:W-:Y:S01]  /*20d0*/  VIADD R3, R0.reuse, UR16 ;  /* 0x0000001000037c36 */ /* 0x041fe20008000000 */
[C---:B------:R-:W-:Y:S01]  /*20e0*/  IADD3 R13, P1, PT, R0.reuse, UR16, RZ ;  /* 0x00000010000d7c10 */ /* 0x040fe2000ff3e0ff */
[----:B------:R-:W-:Y:S01]  /*20f0*/  IMAD.MOV.U32 R15, RZ, RZ, 0x7fffffff ;  /* 0x7fffffffff0f7424 */ /* 0x000fe200078e00ff */
[C---:B-----5:R-:W-:Y:S01]  /*2100*/  IADD3 R9, P2, PT, R0.reuse, UR22, RZ ;  /* 0x0000001600097c10 */ /* 0x060fe2000ff5e0ff */
[----:B------:R-:W-:Y:S01]  /*2110*/  VIADD R7, R3, UR27 ;  /* 0x0000001b03077c36 */ /* 0x000fe20008000000 */
[----:B------:R-:W-:Y:S01]  /*2120*/  IADD3.X R14, PT, PT, RZ, RZ, RZ, P1, !PT ;  /* 0x000000ffff0e7210 */ /* 0x000fe20000ffe4ff */
[----:B------:R-:W-:Y:S01]  /*2130*/  VIADD R0, R0, 0x4 ;  /* 0x0000000400007836 */ /* 0x000fe20000000000 */
[----:B------:R-:W0:Y:S01]  /*2140*/  LDC.64 R4, c[0x0][0x3d8] ;  /* 0x0000f600ff047b82 */ /* 0x000e220000000a00 */
[----:B------:R-:W-:Y:S01]  /*2150*/  IMAD.X R12, RZ, RZ, RZ, P2 ;  /* 0x000000ffff0c7224 */ /* 0x000fe200010e06ff */
[----:B-1----:R-:W-:-:S02]  /*2160*/  LEA R6, P1, R13, R16, 0x2 ;  /* 0x000000100d067211 */ /* 0x002fc400078210ff */
[----:B------:R-:W-:-:S04]  /*2170*/  LEA R8, P2, R9, R16, 0x2 ;  /* 0x0000001009087211 */ /* 0x000fc800078410ff */
[----:B------:R-:W-:Y:S01]  /*2180*/  LEA.HI.X R9, R9, R17, R12, 0x2, P2 ;  /* 0x0000001109097211 */ /* 0x000fe200010f140c */
[----:B0-----:R-:W-:-:S04]  /*2190*/  IMAD.WIDE.U32 R2, R3, 0x4, R4 ;  /* 0x0000000403027825 */ /* 0x001fc800078e0004 */
[----:B------:R-:W-:Y:S01]  /*21a0*/  IMAD.WIDE.U32 R4, R7, 0x4, R4 ;  /* 0x0000000407047825 */ /* 0x000fe200078e0004 */
[----:B------:R-:W-:Y:S01]  /*21b0*/  LEA.HI.X R7, R13, R17, R14, 0x2, P1 ;  /* 0x000000110d077211 */ /* 0x000fe200008f140e */
[----:B------:R1:W-:Y:S04]  /*21c0*/  STG.E desc[UR18][R2.64], R15 ;  /* 0x0000000f02007986 */ /* 0x0003e8000c101912 */
[----:B------:R1:W-:Y:S04]  /*21d0*/  STG.E desc[UR18][R4.64], R15 ;  /* 0x0000000f04007986 */ /* 0x0003e8000c101912 */
[----:B------:R1:W-:Y:S04]  /*21e0*/  STG.E desc[UR18][R6.64+0x4], R15 ;  /* 0x0000040f06007986 */ /* 0x0003e8000c101912 */
[----:B------:R1:W-:Y:S04]  /*21f0*/  STG.E desc[UR18][R8.64+0x4], R15 ;  /* 0x0000040f08007986 */ /* 0x0003e8000c101912 */
[----:B------:R1:W-:Y:S04]  /*2200*/  STG.E desc[UR18][R6.64+0x8], R15 ;  /* 0x0000080f06007986 */ /* 0x0003e8000c101912 */
[----:B------:R1:W-:Y:S04]  /*2210*/  STG.E desc[UR18][R8.64+0x8], R15 ;  /* 0x0000080f08007986 */ /* 0x0003e8000c101912 */
[----:B------:R1:W-:Y:S04]  /*2220*/  STG.E desc[UR18][R6.64+0xc], R15 ;  /* 0x00000c0f06007986 */ /* 0x0003e8000c101912 */
[----:B------:R1:W-:Y:S02]  /*2230*/  STG.E desc[UR18][R8.64+0xc], R15 ;  /* 0x00000c0f08007986 */ /* 0x0003e4000c101912 */
.L_x_59:
[----:B------:R-:W-:Y:S05]  /*2240*/  @!P0 EXIT ;  /* 0x000000000000894d */ /* 0x000fea0003800000 */
[----:B------:R-:W-:Y:S02]  /*2250*/  ISETP.NE.AND P1, PT, R11, 0x1, PT ;  /* 0x000000010b00780c */ /* 0x000fe40003f25270 */
[----:B------:R-:W-:-:S04]  /*2260*/  LOP3.LUT R10, R10, 0x1, RZ, 0xc0, !PT ;  /* 0x000000010a0a7812 */ /* 0x000fc800078ec0ff */
[----:B------:R-:W-:-:S07]  /*2270*/  ISETP.NE.U32.AND P0, PT, R10, 0x1, PT ;  /* 0x000000010a00780c */ /* 0x000fce0003f05070 */
[----:B------:R-:W-:Y:S06]  /*2280*/  @!P1 BRA `(.L_x_60) ;  /* 0x0000000000509947 */ /* 0x000fec0003800000 */
[----:B0-----:R-:W0:Y:S01]  /*2290*/  LDC.64 R12, c[0x0][0x3d8] ;  /* 0x0000f600ff0c7b82 */ /* 0x001e220000000a00 */
[C---:B-1---5:R-:W-:Y:S01]  /*22a0*/  IADD3 R9, P1, PT, R0.reuse, UR16, RZ ;  /* 0x0000001000097c10 */ /* 0x062fe2000ff3e0ff */
[C---:B------:R-:W-:Y:S01]  /*22b0*/  VIADD R5, R0.reuse, UR16 ;  /* 0x0000001000057c36 */ /* 0x040fe20008000000 */
[C---:B------:R-:W-:Y:S01]  /*22c0*/  IADD3 R14, P2, PT, R0.reuse, UR22, RZ ;  /* 0x00000016000e7c10 */ /* 0x040fe2000ff5e0ff */
[----:B------:R-:W-:Y:S01]  /*22d0*/  IMAD.MOV.U32 R11, RZ, RZ, 0x7fffffff ;  /* 0x7fffffffff0b7424 */ /* 0x000fe200078e00ff */
[----:B------:R-:W-:Y:S01]  /*22e0*/  IADD3 R0, PT, PT, R0, 0x2, RZ ;  /* 0x0000000200007810 */ /* 0x000fe20007ffe0ff */
[----:B------:R-:W-:Y:S02]  /*22f0*/  VIADD R7, R5, UR27 ;  /* 0x0000001b05077c36 */ /* 0x000fe40008000000 */
[----:B------:R-:W1:Y:S01]  /*2300*/  LDC.64 R2, c[0x0][0x3d8] ;  /* 0x0000f600ff027b82 */ /* 0x000e620000000a00 */
[----:B------:R-:W-:Y:S02]  /*2310*/  IMAD.X R10, RZ, RZ, RZ, P1 ;  /* 0x000000ffff0a7224 */ /* 0x000fe400008e06ff */
[----:B------:R-:W-:Y:S01]  /*2320*/  IMAD.X R15, RZ, RZ, RZ, P2 ;  /* 0x000000ffff0f7224 */ /* 0x000fe200010e06ff */
[----:B0-----:R-:W-:-:S02]  /*2330*/  LEA R6, P1, R9, R12, 0x2 ;  /* 0x0000000c09067211 */ /* 0x001fc400078210ff */
[----:B------:R-:W-:Y:S01]  /*2340*/  LEA R8, P2, R14, R12, 0x2 ;  /* 0x0000000c0e087211 */ /* 0x000fe200078410ff */
[----:B-1----:R-:W-:-:S04]  /*2350*/  IMAD.WIDE.U32 R4, R5, 0x4, R2 ;  /* 0x0000000405047825 */ /* 0x002fc800078e0002 */
[----:B------:R-:W-:Y:S01]  /*2360*/  IMAD.WIDE.U32 R2, R7, 0x4, R2 ;  /* 0x0000000407027825 */ /* 0x000fe200078e0002 */
[-C--:B------:R-:W-:Y:S01]  /*2370*/  LEA.HI.X R7, R9, R13.reuse, R10, 0x2, P1 ;  /* 0x0000000d09077211 */ /* 0x080fe200008f140a */
[----:B------:R2:W-:Y:S01]  /*2380*/  STG.E desc[UR18][R4.64], R11 ;  /* 0x0000000b04007986 */ /* 0x0005e2000c101912 */
[----:B------:R-:W-:-:S03]  /*2390*/  LEA.HI.X R9, R14, R13, R15, 0x2, P2 ;  /* 0x0000000d0e097211 */ /* 0x000fc600010f140f */
[----:B------:R2:W-:Y:S04]  /*23a0*/  STG.E desc[UR18][R2.64], R11 ;  /* 0x0000000b02007986 */ /* 0x0005e8000c101912 */
[----:B------:R2:W-:Y:S04]  /*23b0*/  STG.E desc[UR18][R6.64+0x4], R11 ;  /* 0x0000040b06007986 */ /* 0x0005e8000c101912 */
[----:B------:R2:W-:Y:S02]  /*23c0*/  STG.E desc[UR18][R8.64+0x4], R11 ;  /* 0x0000040b08007986 */ /* 0x0005e4000c101912 */
.L_x_60:
[----:B------:R-:W-:Y:S05]  /*23d0*/  @!P0 EXIT ;  /* 0x000000000000894d */ /* 0x000fea0003800000 */
[----:B012---:R-:W0:Y:S01]  /*23e0*/  LDC.64 R4, c[0x0][0x3d8] ;  /* 0x0000f600ff047b82 */ /* 0x007e220000000a00 */
[----:B------:R-:W-:Y:S02]  /*23f0*/  VIADD R3, R0, UR16 ;  /* 0x0000001000037c36 */ /* 0x000fe40008000000 */
[----:B-----5:R-:W-:Y:S02]  /*2400*/  IMAD.MOV.U32 R9, RZ, RZ, 0x7fffffff ;  /* 0x7fffffffff097424 */ /* 0x020fe400078e00ff */
[C---:B------:R-:W-:Y:S02]  /*2410*/  VIADD R7, R3.reuse, UR27 ;  /* 0x0000001b03077c36 */ /* 0x040fe40008000000 */
[----:B0-----:R-:W-:-:S04]  /*2420*/  IMAD.WIDE.U32 R2, R3, 0x4, R4 ;  /* 0x0000000403027825 */ /* 0x001fc800078e0004 */
[----:B------:R-:W-:Y:S01]  /*2430*/  IMAD.WIDE.U32 R4, R7, 0x4, R4 ;  /* 0x0000000407047825 */ /* 0x000fe200078e0004 */
[----:B------:R-:W-:Y:S04]  /*2440*/  STG.E desc[UR18][R2.64], R9 ;  /* 0x0000000902007986 */ /* 0x000fe8000c101912 */
[----:B------:R-:W-:Y:S01]  /*2450*/  STG.E desc[UR18][R4.64], R9 ;  /* 0x0000000904007986 */ /* 0x000fe2000c101912 */
[----:B------:R-:W-:Y:S05]  /*2460*/  EXIT ;  /* 0x000000000000794d */ /* 0x000fea0003800000 */
        .weak           $__internal_3_$__cuda_sm20_div_rn_f64_full
        .type           $__internal_3_$__cuda_sm20_div_rn_f64_full,@function
        .size           $__internal_3_$__cuda_sm20_div_rn_f64_full,($__internal_4_$__cuda_sm20_dsqrt_rn_f64_mediumpath_v1 - $__internal_3_$__cuda_sm20_div_rn_f64_full)
$__internal_3_$__cuda_sm20_div_rn_f64_full:
        /* <DEDUP_REMOVED lines=10> */
[----:B------:R-:W-:-:S05]  /*2510*/  IMAD.MOV.U32 R48, RZ, RZ, R11 ;  /* 0x000000ffff307224 */ /* 0x000fca00078e000b */
[----:B------:R-:W0:Y:S02]  /*2520*/  MUFU.RCP64H R41, R35 ;  /* 0x0000002300297308 */ /* 0x000e240000001800 */
[----:B0-----:R-:W-:-:S08]  /*2530*/  DFMA R42, R40, -R34, 1 ;  /* 0x3ff00000282a742b */ /* 0x001fd00000000822 */
[----:B------:R-:W-:-:S08]  /*2540*/  DFMA R42, R42, R42, R42 ;  /* 0x0000002a2a2a722b */ /* 0x000fd0000000002a */
[----:B------:R-:W-:Y:S01]  /*2550*/  DFMA R42, R40, R42, R40 ;  /* 0x0000002a282a722b */ /* 0x000fe20000000028 */
[----:B------:R-:W-:Y:S02]  /*2560*/  SEL R41, R47, 0x63400000, !P1 ;  /* 0x634000002f297807 */ /* 0x000fe40004800000 */
[----:B------:R-:W-:Y:S02]  /*2570*/  FSETP.GEU.AND P1, PT, |R39|, 1.469367938527859385e-39, PT ;  /* 0x001000002700780b */ /* 0x000fe40003f2e200 */
[----:B------:R-:W-:-:S03]  /*2580*/  LOP3.LUT R41, R41, 0x800fffff, R39, 0xf8, !PT ;  /* 0x800fffff29297812 */ /* 0x000fc600078ef827 */
[----:B------:R-:W-:Y:S01]  /*2590*/  DFMA R52, R42, -R34, 1 ;  /* 0x3ff000002a34742b */ /* 0x000fe20000000822 */
[----:B------:R-:W-:-:S07]  /*25a0*/  MOV R40, R38 ;  /* 0x0000002600287202 */ /* 0x000fce0000000f00 */
[----:B------:R-:W-:Y:S01]  /*25b0*/  DFMA R52, R42, R52, R42 ;  /* 0x000000342a34722b */ /* 0x000fe2000000002a */
[----:B------:R-:W-:Y:S10]  /*25c0*/  @P1 BRA `(.L_x_61) ;  /* 0x0000000000201947 */ /* 0x000ff40003800000 */
[----:B------:R-:W-:-:S04]  /*25d0*/  LOP3.LUT R42, R37, 0x7ff00000, RZ, 0xc0, !PT ;  /* 0x7ff00000252a7812 */ /* 0x000fc800078ec0ff */
[----:B------:R-:W-:Y:S01]  /*25e0*/  ISETP.GE.U32.AND P1, PT, R11, R42, PT ;  /* 0x0000002a0b00720c */ /* 0x000fe20003f26070 */
[----:B------:R-:W-:-:S03]  /*25f0*/  IMAD.MOV.U32 R42, RZ, RZ, RZ ;  /* 0x000000ffff2a7224 */ /* 0x000fc600078e00ff */
[----:B------:R-:W-:-:S04]  /*2600*/  SEL R43, R47, 0x63400000, !P1 ;  /* 0x634000002f2b7807 */ /* 0x000fc80004800000 */
[----:B------:R-:W-:-:S04]  /*2610*/  LOP3.LUT R43, R43, 0x80000000, R39, 0xf8, !PT ;  /* 0x800000002b2b7812 */ /* 0x000fc800078ef827 */
[----:B------:R-:W-:-:S06]  /*2620*/  LOP3.LUT R43, R43, 0x100000, RZ, 0xfc, !PT ;  /* 0x001000002b2b7812 */ /* 0x000fcc00078efcff */
[----:B------:R-:W-:-:S10]  /*2630*/  DFMA R40, R40, 2, -R42 ;  /* 0x400000002828782b */ /* 0x000fd4000000082a */
[----:B------:R-:W-:-:S07]  /*2640*/  LOP3.LUT R48, R41, 0x7ff00000, RZ, 0xc0, !PT ;  /* 0x7ff0000029307812 */ /* 0x000fce00078ec0ff */
.L_x_61:
[----:B------:R-:W-:Y:S01]  /*2650*/  VIADD R50, R48, 0xffffffff ;  /* 0xffffffff30327836 */ /* 0x000fe20000000000 */
[----:B------:R-:W-:Y:S01]  /*2660*/  @!P0 LOP3.LUT R49, R35, 0x7ff00000, RZ, 0xc0, !PT ;  /* 0x7ff0000023318812 */ /* 0x000fe200078ec0ff */
[----:B------:R-:W-:-:S03]  /*2670*/  DMUL R54, R52, R40 ;  /* 0x0000002834367228 */ /* 0x000fc60000000000 */
[----:B------:R-:W-:Y:S01]  /*2680*/  ISETP.GT.U32.AND P0, PT, R50, 0x7feffffe, PT ;  /* 0x7feffffe3200780c */ /* 0x000fe20003f04070 */
[----:B------:R-:W-:-:S04]  /*2690*/  VIADD R50, R49, 0xffffffff ;  /* 0xffffffff31327836 */ /* 0x000fc80000000000 */
[----:B------:R-:W-:Y:S01]  /*26a0*/  DFMA R42, R54, -R34, R40 ;  /* 0x80000022362a722b */ /* 0x000fe20000000028 */
[----:B------:R-:W-:-:S07]  /*26b0*/  ISETP.GT.U32.OR P0, PT, R50, 0x7feffffe, P0 ;  /* 0x7feffffe3200780c */ /* 0x000fce0000704470 */
[----:B------:R-:W-:-:S06]  /*26c0*/  DFMA R42, R52, R42, R54 ;  /* 0x0000002a342a722b */ /* 0x000fcc0000000036 */
        /* <DEDUP_REMOVED lines=13> */
[----:B------:R-:W-:-:S09]  /*27a0*/  IMAD.MOV.U32 R48, RZ, RZ, RZ ;  /* 0x000000ffff307224 */ /* 0x000fd200078e00ff */
[C---:B------:R-:W-:Y:S02]  /*27b0*/  FSETP.NEU.AND P0, PT, R35.reuse, RZ, PT ;  /* 0x000000ff2300720b */ /* 0x040fe40003f0d000 */
[----:B------:R-:W-:-:S04]  /*27c0*/  LOP3.LUT R37, R35, 0x80000000, R37, 0x48, !PT ;  /* 0x8000000023257812 */ /* 0x000fc800078e4825 */
[----:B------:R-:W-:-:S07]  /*27d0*/  LOP3.LUT R49, R37, R49, RZ, 0xfc, !PT ;  /* 0x0000003125317212 */ /* 0x000fce00078efcff */
[----:B------:R-:W-:Y:S05]  /*27e0*/  @!P0 BRA `(.L_x_63) ;  /* 0x00000000007c8947 */ /* 0x000fea0003800000 */
[C---:B------:R-:W-:Y:S01]  /*27f0*/  IADD3 R35, PT, PT, -R38.reuse, RZ, RZ ;  /* 0x000000ff26237210 */ /* 0x040fe20007ffe1ff */
[----:B------:R-:W-:Y:S01]  /*2800*/  IMAD.MOV.U32 R34, RZ, RZ, RZ ;  /* 0x000000ffff227224 */ /* 0x000fe200078e00ff */
[----:B------:R-:W-:-:S05]  /*2810*/  IADD3 R11, PT, PT, -R38, -0x43300000, RZ ;  /* 0xbcd00000260b7810 */ /* 0x000fca0007ffe1ff */
[----:B------:R-:W-:Y:S02]  /*2820*/  DFMA R34, R52, -R34, R42 ;  /* 0x800000223422722b */ /* 0x000fe4000000002a */
[----:B------:R-:W-:-:S08]  /*2830*/  DMUL.RP R42, R42, R48 ;  /* 0x000000302a2a7228 */ /* 0x000fd00000008000 */
[----:B------:R-:W-:Y:S02]  /*2840*/  FSETP.NEU.AND P0, PT, |R35|, R11, PT ;  /* 0x0000000b2300720b */ /* 0x000fe40003f0d200 */
[----:B------:R-:W-:Y:S02]  /*2850*/  LOP3.LUT R37, R43, R37, RZ, 0x3c, !PT ;  /* 0x000000252b257212 */ /* 0x000fe400078e3cff */
[----:B------:R-:W-:Y:S02]  /*2860*/  FSEL R52, R42, R52, !P0 ;  /* 0x000000342a347208 */ /* 0x000fe40004000000 */
[----:B------:R-:W-:Y:S01]  /*2870*/  FSEL R53, R37, R53, !P0 ;  /* 0x0000003525357208 */ /* 0x000fe20004000000 */
[----:B------:R-:W-:Y:S06]  /*2880*/  BRA `(.L_x_63) ;  /* 0x0000000000547947 */ /* 0x000fec0003800000 */
.L_x_62:
[----:B------:R-:W-:-:S14]  /*2890*/  DSETP.NAN.AND P0, PT, R38, R38, PT ;  /* 0x000000262600722a */ /* 0x000fdc0003f08000 */
[----:B------:R-:W-:Y:S05]  /*28a0*/  @P0 BRA `(.L_x_64) ;  /* 0x0000000000440947 */ /* 0x000fea0003800000 */
[----:B------:R-:W-:-:S14]  /*28b0*/  DSETP.NAN.AND P0, PT, R36, R36, PT ;  /* 0x000000242400722a */ /* 0x000fdc0003f08000 */
[----:B------:R-:W-:Y:S05]  /*28c0*/  @P0 BRA `(.L_x_65) ;  /* 0x0000000000300947 */ /* 0x000fea0003800000 */
[----:B------:R-:W-:Y:S01]  /*28d0*/  ISETP.NE.AND P0, PT, R48, R49, PT ;  /* 0x000000313000720c */ /* 0x000fe20003f05270 */
[----:B------:R-:W-:Y:S02]  /*28e0*/  IMAD.MOV.U32 R52, RZ, RZ, 0x0 ;  /* 0x00000000ff347424 */ /* 0x000fe400078e00ff */
[----:B------:R-:W-:-:S10]  /*28f0*/  IMAD.MOV.U32 R53, RZ, RZ, -0x80000 ;  /* 0xfff80000ff357424 */ /* 0x000fd400078e00ff */
        /* <DEDUP_REMOVED lines=9> */
.L_x_65:
[----:B------:R-:W-:Y:S01]  /*2990*/  LOP3.LUT R53, R37, 0x80000, RZ, 0xfc, !PT ;  /* 0x0008000025357812 */ /* 0x000fe200078efcff */
[----:B------:R-:W-:Y:S01]  /*29a0*/  IMAD.MOV.U32 R52, RZ, RZ, R36 ;  /* 0x000000ffff347224 */ /* 0x000fe200078e0024 */
[----:B------:R-:W-:Y:S06]  /*29b0*/  BRA `(.L_x_63) ;  /* 0x0000000000087947 */ /* 0x000fec0003800000 */
.L_x_64:
[----:B------:R-:W-:Y:S02]  /*29c0*/  LOP3.LUT R53, R39, 0x80000, RZ, 0xfc, !PT ;  /* 0x0008000027357812 */ /* 0x000fe400078efcff */
[----:B------:R-:W-:-:S07]  /*29d0*/  MOV R52, R38 ;  /* 0x0000002600347202 */ /* 0x000fce0000000f00 */
.L_x_63:
[----:B------:R-:W-:Y:S02]  /*29e0*/  IMAD.MOV.U32 R47, RZ, RZ, 0x0 ;  /* 0x00000000ff2f7424 */ /* 0x000fe400078e00ff */
[----:B------:R-:W-:Y:S02]  /*29f0*/  IMAD.MOV.U32 R34, RZ, RZ, R52 ;  /* 0x000000ffff227224 */ /* 0x000fe400078e0034 */
[----:B------:R-:W-:Y:S01]  /*2a00*/  IMAD.MOV.U32 R35, RZ, RZ, R53 ;  /* 0x000000ffff237224 */ /* 0x000fe200078e0035 */
[----:B------:R-:W-:Y:S06]  /*2a10*/  RET.REL.NODEC R46 `(damiani_volatmeter_batch_f32) ;  /* 0xffffffd42e787950 */ /* 0x000fec0003c3ffff */
        .weak           $__internal_4_$__cuda_sm20_dsqrt_rn_f64_mediumpath_v1
        .type           $__internal_4_$__cuda_sm20_dsqrt_rn_f64_mediumpath_v1,@function
        .size           $__internal_4_$__cuda_sm20_dsqrt_rn_f64_mediumpath_v1,($__internal_5_$__cuda_sm3x_div_rn_noftz_f32_slowpath - $__internal_4_$__cuda_sm20_dsqrt_rn_f64_mediumpath_v1)
$__internal_4_$__cuda_sm20_dsqrt_rn_f64_mediumpath_v1:
[----:B------:R-:W-:-:S13]  /*2a20*/  ISETP.GE.U32.AND P0, PT, R11, -0x3400000, PT ;  /* 0xfcc000000b00780c */ /* 0x000fda0003f06070 */
        /* <DEDUP_REMOVED lines=9> */
.L_x_66:
        /* <DEDUP_REMOVED lines=9> */
[----:B------:R-:W-:Y:S01]  /*2b50*/  IMAD.MOV.U32 R34, RZ, RZ, RZ ;  /* 0x000000ffff227224 */ /* 0x000fe200078e00ff */
[----:B------:R-:W-:Y:S01]  /*2b60*/  MOV R40, 0x0 ;  /* 0x0000000000287802 */ /* 0x000fe20000000f00 */
[----:B------:R-:W-:-:S03]  /*2b70*/  IMAD.MOV.U32 R41, RZ, RZ, 0x3fd80000 ;  /* 0x3fd80000ff297424 */ /* 0x000fc600078e00ff */
        /* <DEDUP_REMOVED lines=10> */
[----:B------:R-:W-:Y:S01]  /*2c20*/  VIADD R35, R35, 0xfcb00000 ;  /* 0xfcb0000023237836 */ /* 0x000fe20000000000 */
[----:B------:R-:W-:Y:S06]  /*2c30*/  BRA `(.L_x_67) ;  /* 0x0000000000047947 */ /* 0x000fec0003800000 */
.L_x_68:
[----:B------:R-:W-:-:S11]  /*2c40*/  DADD R34, R38, R38 ;  /* 0x0000000026227229 */ /* 0x000fd60000000026 */
.L_x_67:
[----:B------:R-:W-:-:S04]  /*2c50*/  IMAD.MOV.U32 R3, RZ, RZ, 0x0 ;  /* 0x00000000ff037424 */ /* 0x000fc800078e00ff */
[----:B------:R-:W-:Y:S05]  /*2c60*/  RET.REL.NODEC R2 `(damiani_volatmeter_batch_f32) ;  /* 0xffffffd002e47950 */ /* 0x000fea0003c3ffff */
        .weak           $__internal_5_$__cuda_sm3x_div_rn_noftz_f32_slowpath
        .type           $__internal_5_$__cuda_sm3x_div_rn_noftz_f32_slowpath,@function
        .size           $__internal_5_$__cuda_sm3x_div_rn_noftz_f32_slowpath,(.L_x_83 - $__internal_5_$__cuda_sm3x_div_rn_noftz_f32_slowpath)
$__internal_5_$__cuda_sm3x_div_rn_noftz_f32_slowpath:
[----:B------:R-:W-:Y:S02]  /*2c70*/  SHF.R.U32.HI R3, RZ, 0x17, R14 ;  /* 0x00000017ff037819 */ /* 0x000fe4000001160e */
[--C-:B------:R-:W-:Y:S02]  /*2c80*/  SHF.R.U32.HI R2, RZ, 0x17, R51.reuse ;  /* 0x00000017ff027819 */ /* 0x100fe40000011633 */
[----:B------:R-:W-:Y:S01]  /*2c90*/  LOP3.LUT R37, R3, 0xff, RZ, 0xc0, !PT ;  /* 0x000000ff03257812 */ /* 0x000fe200078ec0ff */
[----:B------:R-:W-:Y:S01]  /*2ca0*/  IMAD.MOV.U32 R3, RZ, RZ, R51 ;  /* 0x000000ffff037224 */ /* 0x000fe200078e0033 */
[----:B------:R-:W-:-:S03]  /*2cb0*/  LOP3.LUT R34, R2, 0xff, RZ, 0xc0, !PT ;  /* 0x000000ff02227812 */ /* 0x000fc600078ec0ff */
[----:B------:R-:W-:Y:S02]  /*2cc0*/  VIADD R15, R37, 0xffffffff ;  /* 0xffffffff250f7836 */ /* 0x000fe40000000000 */
[----:B------:R-:W-:-:S03]  /*2cd0*/  VIADD R13, R34, 0xffffffff ;  /* 0xffffffff220d7836 */ /* 0x000fc60000000000 */
        /* <DEDUP_REMOVED lines=26> */
[----:B------:R-:W-:Y:S02]  /*2e80*/  @!P1 FFMA R14, R2, 1.84467440737095516160e+19, RZ ;  /* 0x5f800000020e9823 */ /* 0x000fe400000000ff */
[----:B------:R-:W-:-:S07]  /*2e90*/  @!P1 VIADD R11, R11, 0x40 ;  /* 0x000000400b0b9836 */ /* 0x000fce0000000000 */
.L_x_69:
[----:B------:R-:W-:-:S05]  /*2ea0*/  LEA R13, R37, 0xc0800000, 0x17 ;  /* 0xc0800000250d7811 */ /* 0x000fca00078eb8ff */
[----:B------:R-:W-:Y:S02]  /*2eb0*/  IMAD.IADD R13, R14, 0x1, -R13 ;  /* 0x000000010e0d7824 */ /* 0x000fe400078e0a0d */
[----:B------:R-:W-:Y:S02]  /*2ec0*/  VIADD R14, R34, 0xffffff81 ;  /* 0xffffff81220e7836 */ /* 0x000fe40000000000 */
[----:B------:R-:W0:Y:S01]  /*2ed0*/  MUFU.RCP R15, R13 ;  /* 0x0000000d000f7308 */ /* 0x000e220000001000 */
[----:B------:R-:W-:Y:S01]  /*2ee0*/  FADD.FTZ R35, -R13, -RZ ;  /* 0x800000ff0d237221 */ /* 0x000fe20000010100 */
[C---:B------:R-:W-:Y:S01]  /*2ef0*/  IMAD R2, R14.reuse, -0x800000, R3 ;  /* 0xff8000000e027824 */ /* 0x040fe200078e0203 */
[----:B------:R-:W-:-:S05]  /*2f00*/  IADD3 R14, PT, PT, R14, 0x7f, -R37 ;  /* 0x0000007f0e0e7810 */ /* 0x000fca0007ffe825 */
[----:B------:R-:W-:Y:S02]  /*2f10*/  IMAD.IADD R14, R14, 0x1, R11 ;  /* 0x000000010e0e7824 */ /* 0x000fe400078e020b */
[----:B0-----:R-:W-:-:S04]  /*2f20*/  FFMA R34, R15, R35, 1 ;  /* 0x3f8000000f227423 */ /* 0x001fc80000000023 */
        /* <DEDUP_REMOVED lines=37> */
[----:B------:R-:W-:-:S05]  /*3180*/  LOP3.LUT R3, R3, R14, RZ, 0xc0, !PT ;  /* 0x0000000e03037212 */ /* 0x000fca00078ec0ff */
[----:B------:R-:W-:-:S05]  /*3190*/  IMAD.IADD R3, R34, 0x1, R3 ;  /* 0x0000000122037824 */ /* 0x000fca00078e0203 */
[----:B------:R-:W-:Y:S01]  /*31a0*/  LOP3.LUT R2, R3, R2, RZ, 0xfc, !PT ;  /* 0x0000000203027212 */ /* 0x000fe200078efcff */
[----:B------:R-:W-:Y:S06]  /*31b0*/  BRA `(.L_x_76) ;  /* 0x0000000000347947 */ /* 0x000fec0003800000 */
.L_x_75:
[----:B------:R-:W-:-:S04]  /*31c0*/  LOP3.LUT R2, R2, 0x80000000, RZ, 0xc0, !PT ;  /* 0x8000000002027812 */ /* 0x000fc800078ec0ff */
[----:B------:R-:W-:Y:S01]  /*31d0*/  LOP3.LUT R2, R2, 0x7f800000, RZ, 0xfc, !PT ;  /* 0x7f80000002027812 */ /* 0x000fe200078efcff */
[----:B------:R-:W-:Y:S06]  /*31e0*/  BRA `(.L_x_76) ;  /* 0x0000000000287947 */ /* 0x000fec0003800000 */
.L_x_74:
[----:B------:R-:W-:Y:S01]  /*31f0*/  IMAD R2, R14, 0x800000, R2 ;  /* 0x008000000e027824 */ /* 0x000fe200078e0202 */
[----:B------:R-:W-:Y:S06]  /*3200*/  BRA `(.L_x_76) ;  /* 0x0000000000207947 */ /* 0x000fec0003800000 */
.L_x_73:
[----:B------:R-:W-:-:S04]  /*3210*/  LOP3.LUT R2, R14, 0x80000000, R3, 0x48, !PT ;  /* 0x800000000e027812 */ /* 0x000fc800078e4803 */
[----:B------:R-:W-:Y:S01]  /*3220*/  LOP3.LUT R2, R2, 0x7f800000, RZ, 0xfc, !PT ;  /* 0x7f80000002027812 */ /* 0x000fe200078efcff */
[----:B------:R-:W-:Y:S06]  /*3230*/  BRA `(.L_x_76) ;  /* 0x0000000000147947 */ /* 0x000fec0003800000 */
.L_x_72:
[----:B------:R-:W-:Y:S01]  /*3240*/  LOP3.LUT R2, R14, 0x80000000, R3, 0x48, !PT ;  /* 0x800000000e027812 */ /* 0x000fe200078e4803 */
[----:B------:R-:W-:Y:S06]  /*3250*/  BRA `(.L_x_76) ;  /* 0x00000000000c7947 */ /* 0x000fec0003800000 */
.L_x_71:
[----:B------:R-:W0:Y:S01]  /*3260*/  MUFU.RSQ R2, -QNAN ;  /* 0xffc0000000027908 */ /* 0x000e220000001400 */
[----:B------:R-:W-:Y:S05]  /*3270*/  BRA `(.L_x_76) ;  /* 0x0000000000047947 */ /* 0x000fea0003800000 */
.L_x_70:
[----:B------:R-:W-:-:S07]  /*3280*/  FADD.FTZ R2, R51, R2 ;  /* 0x0000000233027221 */ /* 0x000fce0000010000 */
.L_x_76:
[----:B------:R-:W-:-:S04]  /*3290*/  IMAD.MOV.U32 R13, RZ, RZ, 0x0 ;  /* 0x00000000ff0d7424 */ /* 0x000fc800078e00ff */
[----:B0-----:R-:W-:Y:S05]  /*32a0*/  RET.REL.NODEC R12 `(damiani_volatmeter_batch_f32) ;  /* 0xffffffcc0c547950 */ /* 0x001fea0003c3ffff */
.L_x_77:
        /* <DEDUP_REMOVED lines=13> */
.L_x_83:


//--------------------- .nv.shared.reserved.0     --------------------------
	.section	.nv.shared.reserved.0,"aw",@nobits
	.weak		__nv_reservedSMEM_offset_0_alias
	.size		__nv_reservedSMEM_offset_0_alias, 0, 64
	.other		__nv_reservedSMEM_offset_0_alias,@"STO_CUDA_RESERVED_SHARED STV_DEFAULT"
__nv_reservedSMEM_offset_0_alias:
	.zero		0
	.zero		64


//--------------------- .nv.constant0.damiani_volatmeter_many_series_one_param_time_major_f32 --------------------------
	.section	.nv.constant0.damiani_volatmeter_many_series_one_param_time_major_f32,"a",@progbits
	.sectionflags	@""
	.align	4
.nv.constant0.damiani_volatmeter_many_series_one_param_time_major_f32:
	.zero		984


//--------------------- .nv.constant0.damiani_volatmeter_batch_f32 --------------------------
	.section	.nv.constant0.damiani_volatmeter_batch_f32,"a",@progbits
	.sectionflags	@""
	.align	4
.nv.constant0.damiani_volatmeter_batch_f32:
	.zero		992


//--------------------- SYMBOLS --------------------------

	.type		.nv.reservedSmem.offset0,@object
	.size		.nv.reservedSmem.offset0,0x4
